	.target	sm_90a

	.elftype	@"ET_EXEC"


//--------------------- .note.nv.tkinfo           --------------------------
	.section	.note.nv.tkinfo,"",@"SHT_NOTE"
	.sectionflags	@"SHF_NOTE_NV_TKINFO"
	.tkinfo
        /*0018*/ 	.word	0x00000002
        /*0030*/ 	.string	""
        /*0030*/ 	.string	"ptxas"
        /*0030*/ 	.string	"Cuda compilation tools, release 13.0, V13.0.88"
        /*0030*/ 	.string	"Build cuda_13.0.r13.0/compiler.36424714_0"
        /*0030*/ 	.string	"-arch sm_90a -m 64 "



//--------------------- .note.nv.cuinfo           --------------------------
	.section	.note.nv.cuinfo,"",@"SHT_NOTE"
	.sectionflags	@"SHF_NOTE_NV_CUINFO"
        /*0018*/ 	.short	0x0002
        /*001a*/ 	.short	0x005a
        /*001c*/ 	.short	0x0082
	.zero		2


//--------------------- .nv.info                  --------------------------
	.section	.nv.info,"",@"SHT_CUDA_INFO"
	.align	4


	//----- nvinfo : EIATTR_REGCOUNT
	.align		4
        /*0000*/ 	.byte	0x04, 0x2f
        /*0002*/ 	.short	(.L_12 - .L_11)
	.align		4
.L_11:
        /*0004*/ 	.word	index@(_ZN7cutlass13device_kernelINS_4conv6kernel13ConvUniversalINS1_16ConvProblemShapeILNS1_8OperatorE2ELi2EEENS1_10collective14CollectiveConvINS1_46MainloopSm90TmaGmmaWarpSpecializedImplicitGemmILS5_2ELi7ELi2EN4cute5tupleIJNSA_1CILi2EEENSC_ILi1EEESE_EEENS1_36KernelImplicitTmaWarpSpecializedSm90ELi1EEENSB_IJNSC_ILi128EEENSB_IJSI_EEENSB_IJNSC_ILi64EEEEEEEEENS_6half_tESN_NSA_8TiledMMAINSA_8MMA_AtomIJNSA_4SM904GMMA26MMA_64x128x16_F32F16F16_SSILNSR_5MajorE1ELST_1ELNSR_7ScaleInE1ELSU_1EEEEEENSA_6LayoutINSB_IJSE_SE_SE_EEENSB_IJNSC_ILi0EEESZ_SZ_EEEEENSB_IJNSA_10UnderscoreES12_S12_EEEEENS7_6detail26Sm90ImplicitGemmTileTraitsINSA_13SM90_TMA_LOADENSA_14ComposedLayoutINSA_7SwizzleILi3ELi4ELi3EEENSA_18smem_ptr_flag_bitsILi16EEENSX_INSB_IJNSB_IJSK_SD_EEENSB_IJNSC_ILi8EEES1E_EEENSB_IJSE_NSC_ILi7EEEEEEEEENSB_IJNSB_IJSE_NSC_ILi4096EEEEEENSB_IJSK_NSC_ILi512EEEEEENSB_IJSZ_NSC_ILi8192EEEEEEEEEEEEEvEENS16_INSA_30SM90_TMA_LOAD_IM2COL_MULTICASTES1R_vEEEENS_8epilogue10collective6detail29Sm90TmaWarpSpecializedAdapterINS1X_15DefaultEpilogueISN_NSB_IJlNSB_IJSE_llEEESZ_EEES22_NS1W_6thread17LinearCombinationISN_Li1EffLNS23_9ScaleType4KindE0ELNS_15FloatRoundStyleE2ESN_EENS_4gemm15EpilogueDefaultEEEEEvvEEEEvNT_6ParamsE)
        /*0008*/ 	.word	0x000000a8


	//----- nvinfo : EIATTR_FRAME_SIZE
	.align		4
.L_12:
        /*000c*/ 	.byte	0x04, 0x11
        /*000e*/ 	.short	(.L_14 - .L_13)
	.align		4
.L_13:
        /*0010*/ 	.word	index@(_ZN7cutlass13device_kernelINS_4conv6kernel13ConvUniversalINS1_16ConvProblemShapeILNS1_8OperatorE2ELi2EEENS1_10collective14CollectiveConvINS1_46MainloopSm90TmaGmmaWarpSpecializedImplicitGemmILS5_2ELi7ELi2EN4cute5tupleIJNSA_1CILi2EEENSC_ILi1EEESE_EEENS1_36KernelImplicitTmaWarpSpecializedSm90ELi1EEENSB_IJNSC_ILi128EEENSB_IJSI_EEENSB_IJNSC_ILi64EEEEEEEEENS_6half_tESN_NSA_8TiledMMAINSA_8MMA_AtomIJNSA_4SM904GMMA26MMA_64x128x16_F32F16F16_SSILNSR_5MajorE1ELST_1ELNSR_7ScaleInE1ELSU_1EEEEEENSA_6LayoutINSB_IJSE_SE_SE_EEENSB_IJNSC_ILi0EEESZ_SZ_EEEEENSB_IJNSA_10UnderscoreES12_S12_EEEEENS7_6detail26Sm90ImplicitGemmTileTraitsINSA_13SM90_TMA_LOADENSA_14ComposedLayoutINSA_7SwizzleILi3ELi4ELi3EEENSA_18smem_ptr_flag_bitsILi16EEENSX_INSB_IJNSB_IJSK_SD_EEENSB_IJNSC_ILi8EEES1E_EEENSB_IJSE_NSC_ILi7EEEEEEEEENSB_IJNSB_IJSE_NSC_ILi4096EEEEEENSB_IJSK_NSC_ILi512EEEEEENSB_IJSZ_NSC_ILi8192EEEEEEEEEEEEEvEENS16_INSA_30SM90_TMA_LOAD_IM2COL_MULTICASTES1R_vEEEENS_8epilogue10collective6detail29Sm90TmaWarpSpecializedAdapterINS1X_15DefaultEpilogueISN_NSB_IJlNSB_IJSE_llEEESZ_EEES22_NS1W_6thread17LinearCombinationISN_Li1EffLNS23_9ScaleType4KindE0ELNS_15FloatRoundStyleE2ESN_EENS_4gemm15EpilogueDefaultEEEEEvvEEEEvNT_6ParamsE)
        /*0014*/ 	.word	0x00000000


	//----- nvinfo : EIATTR_MIN_STACK_SIZE
	.align		4
.L_14:
        /*0018*/ 	.byte	0x04, 0x12
        /*001a*/ 	.short	(.L_16 - .L_15)
	.align		4
.L_15:
        /*001c*/ 	.word	index@(_ZN7cutlass13device_kernelINS_4conv6kernel13ConvUniversalINS1_16ConvProblemShapeILNS1_8OperatorE2ELi2EEENS1_10collective14CollectiveConvINS1_46MainloopSm90TmaGmmaWarpSpecializedImplicitGemmILS5_2ELi7ELi2EN4cute5tupleIJNSA_1CILi2EEENSC_ILi1EEESE_EEENS1_36KernelImplicitTmaWarpSpecializedSm90ELi1EEENSB_IJNSC_ILi128EEENSB_IJSI_EEENSB_IJNSC_ILi64EEEEEEEEENS_6half_tESN_NSA_8TiledMMAINSA_8MMA_AtomIJNSA_4SM904GMMA26MMA_64x128x16_F32F16F16_SSILNSR_5MajorE1ELST_1ELNSR_7ScaleInE1ELSU_1EEEEEENSA_6LayoutINSB_IJSE_SE_SE_EEENSB_IJNSC_ILi0EEESZ_SZ_EEEEENSB_IJNSA_10UnderscoreES12_S12_EEEEENS7_6detail26Sm90ImplicitGemmTileTraitsINSA_13SM90_TMA_LOADENSA_14ComposedLayoutINSA_7SwizzleILi3ELi4ELi3EEENSA_18smem_ptr_flag_bitsILi16EEENSX_INSB_IJNSB_IJSK_SD_EEENSB_IJNSC_ILi8EEES1E_EEENSB_IJSE_NSC_ILi7EEEEEEEEENSB_IJNSB_IJSE_NSC_ILi4096EEEEEENSB_IJSK_NSC_ILi512EEEEEENSB_IJSZ_NSC_ILi8192EEEEEEEEEEEEEvEENS16_INSA_30SM90_TMA_LOAD_IM2COL_MULTICASTES1R_vEEEENS_8epilogue10collective6detail29Sm90TmaWarpSpecializedAdapterINS1X_15DefaultEpilogueISN_NSB_IJlNSB_IJSE_llEEESZ_EEES22_NS1W_6thread17LinearCombinationISN_Li1EffLNS23_9ScaleType4KindE0ELNS_15FloatRoundStyleE2ESN_EENS_4gemm15EpilogueDefaultEEEEEvvEEEEvNT_6ParamsE)
        /*0020*/ 	.word	0x00000000
.L_16:


//--------------------- .nv.compat                --------------------------
	.section	.nv.compat,"",@"SHT_CUDA_COMPAT_INFO"
	.align	4
        /*0000*/ 	.byte	0x02, 0x09, 0x01, 0x00, 0x02, 0x02, 0x04, 0x00, 0x02, 0x05, 0x05, 0x00, 0x03, 0x07, 0x01, 0x01
        /*0010*/ 	.byte	0x02, 0x03, 0x01, 0x00, 0x02, 0x06, 0x01, 0x00, 0x04, 0x0b, 0x08, 0x00, 0x00, 0x00, 0x00, 0x00
        /*0020*/ 	.byte	0x00, 0x00, 0x00, 0x00


//--------------------- .nv.info._ZN7cutlass13device_kernelINS_4conv6kernel13ConvUniversalINS1_16ConvProblemShapeILNS1_8OperatorE2ELi2EEENS1_10collective14CollectiveConvINS1_46MainloopSm90TmaGmmaWarpSpecializedImplicitGemmILS5_2ELi7ELi2EN4cute5tupleIJNSA_1CILi2EEENSC_ILi1EEESE_EEENS1_36KernelImplicitTmaWarpSpecializedSm90ELi1EEENSB_IJNSC_ILi128EEENSB_IJSI_EEENSB_IJNSC_ILi64EEEEEEEEENS_6half_tESN_NSA_8TiledMMAINSA_8MMA_AtomIJNSA_4SM904GMMA26MMA_64x128x16_F32F16F16_SSILNSR_5MajorE1ELST_1ELNSR_7ScaleInE1ELSU_1EEEEEENSA_6LayoutINSB_IJSE_SE_SE_EEENSB_IJNSC_ILi0EEESZ_SZ_EEEEENSB_IJNSA_10UnderscoreES12_S12_EEEEENS7_6detail26Sm90ImplicitGemmTileTraitsINSA_13SM90_TMA_LOADENSA_14ComposedLayoutINSA_7SwizzleILi3ELi4ELi3EEENSA_18smem_ptr_flag_bitsILi16EEENSX_INSB_IJNSB_IJSK_SD_EEENSB_IJNSC_ILi8EEES1E_EEENSB_IJSE_NSC_ILi7EEEEEEEEENSB_IJNSB_IJSE_NSC_ILi4096EEEEEENSB_IJSK_NSC_ILi512EEEEEENSB_IJSZ_NSC_ILi8192EEEEEEEEEEEEEvEENS16_INSA_30SM90_TMA_LOAD_IM2COL_MULTICASTES1R_vEEEENS_8epilogue10collective6detail29Sm90TmaWarpSpecializedAdapterINS1X_15DefaultEpilogueISN_NSB_IJlNSB_IJSE_llEEESZ_EEES22_NS1W_6thread17LinearCombinationISN_Li1EffLNS23_9ScaleType4KindE0ELNS_15FloatRoundStyleE2ESN_EENS_4gemm15EpilogueDefaultEEEEEvvEEEEvNT_6ParamsE --------------------------
	.section	.nv.info._ZN7cutlass13device_kernelINS_4conv6kernel13ConvUniversalINS1_16ConvProblemShapeILNS1_8OperatorE2ELi2EEENS1_10collective14CollectiveConvINS1_46MainloopSm90TmaGmmaWarpSpecializedImplicitGemmILS5_2ELi7ELi2EN4cute5tupleIJNSA_1CILi2EEENSC_ILi1EEESE_EEENS1_36KernelImplicitTmaWarpSpecializedSm90ELi1EEENSB_IJNSC_ILi128EEENSB_IJSI_EEENSB_IJNSC_ILi64EEEEEEEEENS_6half_tESN_NSA_8TiledMMAINSA_8MMA_AtomIJNSA_4SM904GMMA26MMA_64x128x16_F32F16F16_SSILNSR_5MajorE1ELST_1ELNSR_7ScaleInE1ELSU_1EEEEEENSA_6LayoutINSB_IJSE_SE_SE_EEENSB_IJNSC_ILi0EEESZ_SZ_EEEEENSB_IJNSA_10UnderscoreES12_S12_EEEEENS7_6detail26Sm90ImplicitGemmTileTraitsINSA_13SM90_TMA_LOADENSA_14ComposedLayoutINSA_7SwizzleILi3ELi4ELi3EEENSA_18smem_ptr_flag_bitsILi16EEENSX_INSB_IJNSB_IJSK_SD_EEENSB_IJNSC_ILi8EEES1E_EEENSB_IJSE_NSC_ILi7EEEEEEEEENSB_IJNSB_IJSE_NSC_ILi4096EEEEEENSB_IJSK_NSC_ILi512EEEEEENSB_IJSZ_NSC_ILi8192EEEEEEEEEEEEEvEENS16_INSA_30SM90_TMA_LOAD_IM2COL_MULTICASTES1R_vEEEENS_8epilogue10collective6detail29Sm90TmaWarpSpecializedAdapterINS1X_15DefaultEpilogueISN_NSB_IJlNSB_IJSE_llEEESZ_EEES22_NS1W_6thread17LinearCombinationISN_Li1EffLNS23_9ScaleType4KindE0ELNS_15FloatRoundStyleE2ESN_EENS_4gemm15EpilogueDefaultEEEEEvvEEEEvNT_6ParamsE,"",@"SHT_CUDA_INFO"
	.sectionflags	@""
	.align	4


	//----- nvinfo : EIATTR_CUDA_API_VERSION
	.align		4
        /*0000*/ 	.byte	0x04, 0x37
        /*0002*/ 	.short	(.L_18 - .L_17)
.L_17:
        /*0004*/ 	.word	0x00000082


	//----- nvinfo : EIATTR_KPARAM_INFO
	.align		4
.L_18:
        /*0008*/ 	.byte	0x04, 0x17
        /*000a*/ 	.short	(.L_20 - .L_19)
.L_19:
        /*000c*/ 	.word	0x00000000
        /*0010*/ 	.short	0x0000
        /*0012*/ 	.short	0x0070
        /*0014*/ 	.byte	0x00, 0xf0, 0x01, 0x0e


	//----- nvinfo : EIATTR_SPARSE_MMA_MASK
	.align		4
.L_20:
        /*0018*/ 	.byte	0x03, 0x50
        /*001a*/ 	.short	0x0000


	//----- nvinfo : EIATTR_MAXREG_COUNT
	.align		4
        /*001c*/ 	.byte	0x03, 0x1b
        /*001e*/ 	.short	0x00ff


	//----- nvinfo : EIATTR_NUM_BARRIERS
	.align		4
        /*0020*/ 	.byte	0x02, 0x4c
        /*0022*/ 	.byte	0x01
	.zero		1


	//----- nvinfo : EIATTR_MERCURY_ISA_VERSION
	.align		4
        /*0024*/ 	.byte	0x03, 0x5f
        /*0026*/ 	.short	0x0101


	//----- nvinfo : EIATTR_COOP_GROUP_MASK_REGIDS
	.align		4
        /*0028*/ 	.byte	0x04, 0x29
        /*002a*/ 	.short	(.L_22 - .L_21)


	//   ....[0]....
.L_21:
        /*002c*/ 	.word	0xffffffff


	//   ....[1]....
        /*0030*/ 	.word	0xffffffff


	//   ....[2]....
        /*0034*/ 	.word	0xffffffff


	//   ....[3]....
        /*0038*/ 	.word	0xffffffff


	//----- nvinfo : EIATTR_COOP_GROUP_INSTR_OFFSETS
	.align		4
.L_22:
        /*003c*/ 	.byte	0x04, 0x28
        /*003e*/ 	.short	(.L_24 - .L_23)


	//   ....[0]....
.L_23:
        /*0040*/ 	.word	0x00000070


	//   ....[1]....
        /*0044*/ 	.word	0x00000080


	//   ....[2]....
        /*0048*/ 	.word	0x00000140


	//   ....[3]....
        /*004c*/ 	.word	0x00000700


	//----- nvinfo : EIATTR_MBARRIER_INSTR_OFFSETS
	.align		4
.L_24:
        /*0050*/ 	.byte	0x04, 0x39
        /*0052*/ 	.short	(.L_26 - .L_25)


	//   ....[0]....
.L_25:
        /*0054*/ 	.word	0x000002f0
        /*0058*/ 	.word	0x000000ff
        /*005c*/ 	.word	0x00038000
        /*0060*/ 	.short	0x0100
        /*0062*/ 	.byte	0x08
	.zero		1


	//   ....[1]....
        /*0064*/ 	.word	0x00000300
        /*0068*/ 	.word	0x000000ff
        /*006c*/ 	.word	0x00038038
        /*0070*/ 	.short	0x0100
        /*0072*/ 	.byte	0x08
	.zero		1


	//   ....[2]....
        /*0074*/ 	.word	0x00000310
        /*0078*/ 	.word	0x000000ff
        /*007c*/ 	.word	0x00038008
        /*0080*/ 	.short	0x0100
        /*0082*/ 	.byte	0x08
	.zero		1


	//   ....[3]....
        /*0084*/ 	.word	0x00000320
        /*0088*/ 	.word	0x000000ff
        /*008c*/ 	.word	0x00038040
        /*0090*/ 	.short	0x0100
        /*0092*/ 	.byte	0x08
	.zero		1


	//   ....[4]....
        /*0094*/ 	.word	0x00000330
        /*0098*/ 	.word	0x000000ff
        /*009c*/ 	.word	0x00038010
        /*00a0*/ 	.short	0x0100
        /*00a2*/ 	.byte	0x08
	.zero		1


	//   ....[5]....
        /*00a4*/ 	.word	0x00000340
        /*00a8*/ 	.word	0x000000ff
        /*00ac*/ 	.word	0x00038048
        /*00b0*/ 	.short	0x0100
        /*00b2*/ 	.byte	0x08
	.zero		1


	//   ....[6]....
        /*00b4*/ 	.word	0x00000350
        /*00b8*/ 	.word	0x000000ff
        /*00bc*/ 	.word	0x00038018
        /*00c0*/ 	.short	0x0100
        /*00c2*/ 	.byte	0x08
	.zero		1


	//   ....[7]....
        /*00c4*/ 	.word	0x00000360
        /*00c8*/ 	.word	0x000000ff
        /*00cc*/ 	.word	0x00038050
        /*00d0*/ 	.short	0x0100
        /*00d2*/ 	.byte	0x08
	.zero		1


	//   ....[8]....
        /*00d4*/ 	.word	0x00000370
        /*00d8*/ 	.word	0x000000ff
        /*00dc*/ 	.word	0x00038020
        /*00e0*/ 	.short	0x0100
        /*00e2*/ 	.byte	0x08
	.zero		1


	//   ....[9]....
        /*00e4*/ 	.word	0x00000380
        /*00e8*/ 	.word	0x000000ff
        /*00ec*/ 	.word	0x00038058
        /*00f0*/ 	.short	0x0100
        /*00f2*/ 	.byte	0x08
	.zero		1


	//   ....[10]....
        /*00f4*/ 	.word	0x00000390
        /*00f8*/ 	.word	0x000000ff
        /*00fc*/ 	.word	0x00038028
        /*0100*/ 	.short	0x0100
        /*0102*/ 	.byte	0x08
	.zero		1


	//   ....[11]....
        /*0104*/ 	.word	0x000003a0
        /*0108*/ 	.word	0x000000ff
        /*010c*/ 	.word	0x00038060
        /*0110*/ 	.short	0x0100
        /*0112*/ 	.byte	0x08
	.zero		1


	//   ....[12]....
        /*0114*/ 	.word	0x000003b0
        /*0118*/ 	.word	0x000000ff
        /*011c*/ 	.word	0x00038030
        /*0120*/ 	.short	0x0100
        /*0122*/ 	.byte	0x08
	.zero		1


	//   ....[13]....
        /*0124*/ 	.word	0x000003c0
        /*0128*/ 	.word	0x000000ff
        /*012c*/ 	.word	0x00038068
        /*0130*/ 	.short	0x0100
        /*0132*/ 	.byte	0x08
	.zero		1


	//   ....[14]....
        /*0134*/ 	.word	0x000012e0
        /*0138*/ 	.word	0x0000000a
        /*013c*/ 	.word	0x00038000
        /*0140*/ 	.short	0x010a
        /*0142*/ 	.byte	0x3f
	.zero		1


	//   ....[15]....
        /*0144*/ 	.word	0x00001720
        /*0148*/ 	.word	0x0000000d
        /*014c*/ 	.word	0x00038000
        /*0150*/ 	.short	0x010a
        /*0152*/ 	.byte	0x3f
	.zero		1


	//   ....[16]....
        /*0154*/ 	.word	0x00001a00
        /*0158*/ 	.word	0x0000000a
        /*015c*/ 	.word	0x00000000
        /*0160*/ 	.short	0x0101
        /*0162*/ 	.byte	0x3f
	.zero		1


	//   ....[17]....
        /*0164*/ 	.word	0x00001c70
        /*0168*/ 	.word	0x00000006
        /*016c*/ 	.word	0x00000000
        /*0170*/ 	.short	0x0101
        /*0172*/ 	.byte	0x3f
	.zero		1


	//   ....[18]....
        /*0174*/ 	.word	0x0000b500
        /*0178*/ 	.word	0x00000009
        /*017c*/ 	.word	0x00038038
        /*0180*/ 	.short	0x010a
        /*0182*/ 	.byte	0x3f
	.zero		1


	//   ....[19]....
        /*0184*/ 	.word	0x0000bcd0
        /*0188*/ 	.word	0x00000002
        /*018c*/ 	.word	0x00000000
        /*0190*/ 	.short	0x010a
        /*0192*/ 	.byte	0x3f
	.zero		1


	//   ....[20]....
        /*0194*/ 	.word	0x0000bd80
        /*0198*/ 	.word	0x00000000
        /*019c*/ 	.word	0x00000000
        /*01a0*/ 	.short	0x010a
        /*01a2*/ 	.byte	0x3f
	.zero		1


	//   ....[21]....
        /*01a4*/ 	.word	0x0000be30
        /*01a8*/ 	.word	0x00000000
        /*01ac*/ 	.word	0x00000000
        /*01b0*/ 	.short	0x010a
        /*01b2*/ 	.byte	0x3f
	.zero		1


	//   ....[22]....
        /*01b4*/ 	.word	0x0000bee0
        /*01b8*/ 	.word	0x00000000
        /*01bc*/ 	.word	0x00000000
        /*01c0*/ 	.short	0x010a
        /*01c2*/ 	.byte	0x3f
	.zero		1


	//   ....[23]....
        /*01c4*/ 	.word	0x0000bf90
        /*01c8*/ 	.word	0x00000000
        /*01cc*/ 	.word	0x00000000
        /*01d0*/ 	.short	0x010a
        /*01d2*/ 	.byte	0x3f
	.zero		1


	//   ....[24]....
        /*01d4*/ 	.word	0x0000c040
        /*01d8*/ 	.word	0x00000000
        /*01dc*/ 	.word	0x00000000
        /*01e0*/ 	.short	0x010a
        /*01e2*/ 	.byte	0x3f
	.zero		1


	//   ....[25]....
        /*01e4*/ 	.word	0x0000c0f0
        /*01e8*/ 	.word	0x00000008
        /*01ec*/ 	.word	0x00000000
        /*01f0*/ 	.short	0x010a
        /*01f2*/ 	.byte	0x3f
	.zero		1


	//----- nvinfo : EIATTR_NUM_MBARRIERS
	.align		4
.L_26:
        /*01f4*/ 	.byte	0x03, 0x38
        /*01f6*/ 	.short	0x000e


	//----- nvinfo : EIATTR_EXIT_INSTR_OFFSETS
	.align		4
        /*01f8*/ 	.byte	0x04, 0x1c
        /*01fa*/ 	.short	(.L_28 - .L_27)


	//   ....[0]....
.L_27:
        /*01fc*/ 	.word	0x00000e10


	//   ....[1]....
        /*0200*/ 	.word	0x00001eb0


	//   ....[2]....
        /*0204*/ 	.word	0x00001fd0


	//   ....[3]....
        /*0208*/ 	.word	0x000089c0


	//   ....[4]....
        /*020c*/ 	.word	0x000089f0


	//   ....[5]....
        /*0210*/ 	.word	0x0000b2c0


	//   ....[6]....
        /*0214*/ 	.word	0x0000b2f0


	//   ....[7]....
        /*0218*/ 	.word	0x0000b310


	//   ....[8]....
        /*021c*/ 	.word	0x0000bbd0


	//   ....[9]....
        /*0220*/ 	.word	0x0000c120


	//----- nvinfo : EIATTR_MAX_THREADS
	.align		4
.L_28:
        /*0224*/ 	.byte	0x04, 0x05
        /*0226*/ 	.short	(.L_30 - .L_29)
.L_29:
        /*0228*/ 	.word	0x00000100
        /*022c*/ 	.word	0x00000001
        /*0230*/ 	.word	0x00000001


	//----- nvinfo : EIATTR_CRS_STACK_SIZE
	.align		4
.L_30:
        /*0234*/ 	.byte	0x04, 0x1e
        /*0236*/ 	.short	(.L_32 - .L_31)
.L_31:
        /*0238*/ 	.word	0x00000000


	//----- nvinfo : EIATTR_CBANK_PARAM_SIZE
	.align		4
.L_32:
        /*023c*/ 	.byte	0x03, 0x19
        /*023e*/ 	.short	0x03f0


	//----- nvinfo : EIATTR_PARAM_CBANK
	.align		4
        /*0240*/ 	.byte	0x04, 0x0a
        /*0242*/ 	.short	(.L_34 - .L_33)
	.align		4
.L_33:
        /*0244*/ 	.word	index@(.nv.constant0._ZN7cutlass13device_kernelINS_4conv6kernel13ConvUniversalINS1_16ConvProblemShapeILNS1_8OperatorE2ELi2EEENS1_10collective14CollectiveConvINS1_46MainloopSm90TmaGmmaWarpSpecializedImplicitGemmILS5_2ELi7ELi2EN4cute5tupleIJNSA_1CILi2EEENSC_ILi1EEESE_EEENS1_36KernelImplicitTmaWarpSpecializedSm90ELi1EEENSB_IJNSC_ILi128EEENSB_IJSI_EEENSB_IJNSC_ILi64EEEEEEEEENS_6half_tESN_NSA_8TiledMMAINSA_8MMA_AtomIJNSA_4SM904GMMA26MMA_64x128x16_F32F16F16_SSILNSR_5MajorE1ELST_1ELNSR_7ScaleInE1ELSU_1EEEEEENSA_6LayoutINSB_IJSE_SE_SE_EEENSB_IJNSC_ILi0EEESZ_SZ_EEEEENSB_IJNSA_10UnderscoreES12_S12_EEEEENS7_6detail26Sm90ImplicitGemmTileTraitsINSA_13SM90_TMA_LOADENSA_14ComposedLayoutINSA_7SwizzleILi3ELi4ELi3EEENSA_18smem_ptr_flag_bitsILi16EEENSX_INSB_IJNSB_IJSK_SD_EEENSB_IJNSC_ILi8EEES1E_EEENSB_IJSE_NSC_ILi7EEEEEEEEENSB_IJNSB_IJSE_NSC_ILi4096EEEEEENSB_IJSK_NSC_ILi512EEEEEENSB_IJSZ_NSC_ILi8192EEEEEEEEEEEEEvEENS16_INSA_30SM90_TMA_LOAD_IM2COL_MULTICASTES1R_vEEEENS_8epilogue10collective6detail29Sm90TmaWarpSpecializedAdapterINS1X_15DefaultEpilogueISN_NSB_IJlNSB_IJSE_llEEESZ_EEES22_NS1W_6thread17LinearCombinationISN_Li1EffLNS23_9ScaleType4KindE0ELNS_15FloatRoundStyleE2ESN_EENS_4gemm15EpilogueDefaultEEEEEvvEEEEvNT_6ParamsE)
        /*0248*/ 	.short	0x0210
        /*024a*/ 	.short	0x03f0


	//----- nvinfo : EIATTR_SW_WAR
	.align		4
.L_34:
        /*024c*/ 	.byte	0x04, 0x36
        /*024e*/ 	.short	(.L_36 - .L_35)
.L_35:
        /*0250*/ 	.word	0x00000008
.L_36:


//--------------------- .nv.callgraph             --------------------------
	.section	.nv.callgraph,"",@"SHT_CUDA_CALLGRAPH"
	.align	4
	.sectionentsize	8
	.align		4
        /*0000*/ 	.word	0x00000000
	.align		4
        /*0004*/ 	.word	0xffffffff
	.align		4
        /*0008*/ 	.word	0x00000000
	.align		4
        /*000c*/ 	.word	0xfffffffe
	.align		4
        /*0010*/ 	.word	0x00000000
	.align		4
        /*0014*/ 	.word	0xfffffffd
	.align		4
        /*0018*/ 	.word	0x00000000
	.align		4
        /*001c*/ 	.word	0xfffffffc


//--------------------- .nv.constant4             --------------------------
	.section	.nv.constant4,"a",@progbits
	.align	8
	.align		8
.nv.constant4:
        /*0000*/ 	.dword	_ZN39_INTERNAL_3ddaf466_4_k_cu_90ee0d59_38344cuda3std3__45__cpo5beginE
	.align		8
        /*0008*/ 	.dword	_ZN39_INTERNAL_3ddaf466_4_k_cu_90ee0d59_38344cuda3std3__45__cpo3endE
	.align		8
        /*0010*/ 	.dword	_ZN39_INTERNAL_3ddaf466_4_k_cu_90ee0d59_38344cuda3std3__45__cpo6cbeginE
	.align		8
        /*0018*/ 	.dword	_ZN39_INTERNAL_3ddaf466_4_k_cu_90ee0d59_38344cuda3std3__45__cpo4cendE
	.align		8
        /*0020*/ 	.dword	_ZN39_INTERNAL_3ddaf466_4_k_cu_90ee0d59_38344cuda3std3__441_GLOBAL__N__3ddaf466_4_k_cu_90ee0d59_38346ignoreE
	.align		8
        /*0028*/ 	.dword	_ZN39_INTERNAL_3ddaf466_4_k_cu_90ee0d59_38344cuda3std3__419piecewise_constructE
	.align		8
        /*0030*/ 	.dword	_ZN39_INTERNAL_3ddaf466_4_k_cu_90ee0d59_38344cuda3std3__48in_placeE
	.align		8
        /*0038*/ 	.dword	_ZN39_INTERNAL_3ddaf466_4_k_cu_90ee0d59_38344cuda3std6ranges3__45__cpo4swapE
	.align		8
        /*0040*/ 	.dword	_ZN39_INTERNAL_3ddaf466_4_k_cu_90ee0d59_38344cuda3std6ranges3__45__cpo9iter_moveE
	.align		8
        /*0048*/ 	.dword	_ZN39_INTERNAL_3ddaf466_4_k_cu_90ee0d59_38344cute7productE
	.align		8
        /*0050*/ 	.dword	_ZN39_INTERNAL_3ddaf466_4_k_cu_90ee0d59_38344cute1_E


//--------------------- .text._ZN7cutlass13device_kernelINS_4conv6kernel13ConvUniversalINS1_16ConvProblemShapeILNS1_8OperatorE2ELi2EEENS1_10collective14CollectiveConvINS1_46MainloopSm90TmaGmmaWarpSpecializedImplicitGemmILS5_2ELi7ELi2EN4cute5tupleIJNSA_1CILi2EEENSC_ILi1EEESE_EEENS1_36KernelImplicitTmaWarpSpecializedSm90ELi1EEENSB_IJNSC_ILi128EEENSB_IJSI_EEENSB_IJNSC_ILi64EEEEEEEEENS_6half_tESN_NSA_8TiledMMAINSA_8MMA_AtomIJNSA_4SM904GMMA26MMA_64x128x16_F32F16F16_SSILNSR_5MajorE1ELST_1ELNSR_7ScaleInE1ELSU_1EEEEEENSA_6LayoutINSB_IJSE_SE_SE_EEENSB_IJNSC_ILi0EEESZ_SZ_EEEEENSB_IJNSA_10UnderscoreES12_S12_EEEEENS7_6detail26Sm90ImplicitGemmTileTraitsINSA_13SM90_TMA_LOADENSA_14ComposedLayoutINSA_7SwizzleILi3ELi4ELi3EEENSA_18smem_ptr_flag_bitsILi16EEENSX_INSB_IJNSB_IJSK_SD_EEENSB_IJNSC_ILi8EEES1E_EEENSB_IJSE_NSC_ILi7EEEEEEEEENSB_IJNSB_IJSE_NSC_ILi4096EEEEEENSB_IJSK_NSC_ILi512EEEEEENSB_IJSZ_NSC_ILi8192EEEEEEEEEEEEEvEENS16_INSA_30SM90_TMA_LOAD_IM2COL_MULTICASTES1R_vEEEENS_8epilogue10collective6detail29Sm90TmaWarpSpecializedAdapterINS1X_15DefaultEpilogueISN_NSB_IJlNSB_IJSE_llEEESZ_EEES22_NS1W_6thread17LinearCombinationISN_Li1EffLNS23_9ScaleType4KindE0ELNS_15FloatRoundStyleE2ESN_EENS_4gemm15EpilogueDefaultEEEEEvvEEEEvNT_6ParamsE --------------------------
	.section	.text._ZN7cutlass13device_kernelINS_4conv6kernel13ConvUniversalINS1_16ConvProblemShapeILNS1_8OperatorE2ELi2EEENS1_10collective14CollectiveConvINS1_46MainloopSm90TmaGmmaWarpSpecializedImplicitGemmILS5_2ELi7ELi2EN4cute5tupleIJNSA_1CILi2EEENSC_ILi1EEESE_EEENS1_36KernelImplicitTmaWarpSpecializedSm90ELi1EEENSB_IJNSC_ILi128EEENSB_IJSI_EEENSB_IJNSC_ILi64EEEEEEEEENS_6half_tESN_NSA_8TiledMMAINSA_8MMA_AtomIJNSA_4SM904GMMA26MMA_64x128x16_F32F16F16_SSILNSR_5MajorE1ELST_1ELNSR_7ScaleInE1ELSU_1EEEEEENSA_6LayoutINSB_IJSE_SE_SE_EEENSB_IJNSC_ILi0EEESZ_SZ_EEEEENSB_IJNSA_10UnderscoreES12_S12_EEEEENS7_6detail26Sm90ImplicitGemmTileTraitsINSA_13SM90_TMA_LOADENSA_14ComposedLayoutINSA_7SwizzleILi3ELi4ELi3EEENSA_18smem_ptr_flag_bitsILi16EEENSX_INSB_IJNSB_IJSK_SD_EEENSB_IJNSC_ILi8EEES1E_EEENSB_IJSE_NSC_ILi7EEEEEEEEENSB_IJNSB_IJSE_NSC_ILi4096EEEEEENSB_IJSK_NSC_ILi512EEEEEENSB_IJSZ_NSC_ILi8192EEEEEEEEEEEEEvEENS16_INSA_30SM90_TMA_LOAD_IM2COL_MULTICASTES1R_vEEEENS_8epilogue10collective6detail29Sm90TmaWarpSpecializedAdapterINS1X_15DefaultEpilogueISN_NSB_IJlNSB_IJSE_llEEESZ_EEES22_NS1W_6thread17LinearCombinationISN_Li1EffLNS23_9ScaleType4KindE0ELNS_15FloatRoundStyleE2ESN_EENS_4gemm15EpilogueDefaultEEEEEvvEEEEvNT_6ParamsE,"ax",@progbits
	.align	128
.text._ZN7cutlass13device_kernelINS_4conv6kernel13ConvUniversalINS1_16ConvProblemShapeILNS1_8OperatorE2ELi2EEENS1_10collective14CollectiveConvINS1_46MainloopSm90TmaGmmaWarpSpecializedImplicitGemmILS5_2ELi7ELi2EN4cute5tupleIJNSA_1CILi2EEENSC_ILi1EEESE_EEENS1_36KernelImplicitTmaWarpSpecializedSm90ELi1EEENSB_IJNSC_ILi128EEENSB_IJSI_EEENSB_IJNSC_ILi64EEEEEEEEENS_6half_tESN_NSA_8TiledMMAINSA_8MMA_AtomIJNSA_4SM904GMMA26MMA_64x128x16_F32F16F16_SSILNSR_5MajorE1ELST_1ELNSR_7ScaleInE1ELSU_1EEEEEENSA_6LayoutINSB_IJSE_SE_SE_EEENSB_IJNSC_ILi0EEESZ_SZ_EEEEENSB_IJNSA_10UnderscoreES12_S12_EEEEENS7_6detail26Sm90ImplicitGemmTileTraitsINSA_13SM90_TMA_LOADENSA_14ComposedLayoutINSA_7SwizzleILi3ELi4ELi3EEENSA_18smem_ptr_flag_bitsILi16EEENSX_INSB_IJNSB_IJSK_SD_EEENSB_IJNSC_ILi8EEES1E_EEENSB_IJSE_NSC_ILi7EEEEEEEEENSB_IJNSB_IJSE_NSC_ILi4096EEEEEENSB_IJSK_NSC_ILi512EEEEEENSB_IJSZ_NSC_ILi8192EEEEEEEEEEEEEvEENS16_INSA_30SM90_TMA_LOAD_IM2COL_MULTICASTES1R_vEEEENS_8epilogue10collective6detail29Sm90TmaWarpSpecializedAdapterINS1X_15DefaultEpilogueISN_NSB_IJlNSB_IJSE_llEEESZ_EEES22_NS1W_6thread17LinearCombinationISN_Li1EffLNS23_9ScaleType4KindE0ELNS_15FloatRoundStyleE2ESN_EENS_4gemm15EpilogueDefaultEEEEEvvEEEEvNT_6ParamsE:
        .type           _ZN7cutlass13device_kernelINS_4conv6kernel13ConvUniversalINS1_16ConvProblemShapeILNS1_8OperatorE2ELi2EEENS1_10collective14CollectiveConvINS1_46MainloopSm90TmaGmmaWarpSpecializedImplicitGemmILS5_2ELi7ELi2EN4cute5tupleIJNSA_1CILi2EEENSC_ILi1EEESE_EEENS1_36KernelImplicitTmaWarpSpecializedSm90ELi1EEENSB_IJNSC_ILi128EEENSB_IJSI_EEENSB_IJNSC_ILi64EEEEEEEEENS_6half_tESN_NSA_8TiledMMAINSA_8MMA_AtomIJNSA_4SM904GMMA26MMA_64x128x16_F32F16F16_SSILNSR_5MajorE1ELST_1ELNSR_7ScaleInE1ELSU_1EEEEEENSA_6LayoutINSB_IJSE_SE_SE_EEENSB_IJNSC_ILi0EEESZ_SZ_EEEEENSB_IJNSA_10UnderscoreES12_S12_EEEEENS7_6detail26Sm90ImplicitGemmTileTraitsINSA_13SM90_TMA_LOADENSA_14ComposedLayoutINSA_7SwizzleILi3ELi4ELi3EEENSA_18smem_ptr_flag_bitsILi16EEENSX_INSB_IJNSB_IJSK_SD_EEENSB_IJNSC_ILi8EEES1E_EEENSB_IJSE_NSC_ILi7EEEEEEEEENSB_IJNSB_IJSE_NSC_ILi4096EEEEEENSB_IJSK_NSC_ILi512EEEEEENSB_IJSZ_NSC_ILi8192EEEEEEEEEEEEEvEENS16_INSA_30SM90_TMA_LOAD_IM2COL_MULTICASTES1R_vEEEENS_8epilogue10collective6detail29Sm90TmaWarpSpecializedAdapterINS1X_15DefaultEpilogueISN_NSB_IJlNSB_IJSE_llEEESZ_EEES22_NS1W_6thread17LinearCombinationISN_Li1EffLNS23_9ScaleType4KindE0ELNS_15FloatRoundStyleE2ESN_EENS_4gemm15EpilogueDefaultEEEEEvvEEEEvNT_6ParamsE,@function
        .size           _ZN7cutlass13device_kernelINS_4conv6kernel13ConvUniversalINS1_16ConvProblemShapeILNS1_8OperatorE2ELi2EEENS1_10collective14CollectiveConvINS1_46MainloopSm90TmaGmmaWarpSpecializedImplicitGemmILS5_2ELi7ELi2EN4cute5tupleIJNSA_1CILi2EEENSC_ILi1EEESE_EEENS1_36KernelImplicitTmaWarpSpecializedSm90ELi1EEENSB_IJNSC_ILi128EEENSB_IJSI_EEENSB_IJNSC_ILi64EEEEEEEEENS_6half_tESN_NSA_8TiledMMAINSA_8MMA_AtomIJNSA_4SM904GMMA26MMA_64x128x16_F32F16F16_SSILNSR_5MajorE1ELST_1ELNSR_7ScaleInE1ELSU_1EEEEEENSA_6LayoutINSB_IJSE_SE_SE_EEENSB_IJNSC_ILi0EEESZ_SZ_EEEEENSB_IJNSA_10UnderscoreES12_S12_EEEEENS7_6detail26Sm90ImplicitGemmTileTraitsINSA_13SM90_TMA_LOADENSA_14ComposedLayoutINSA_7SwizzleILi3ELi4ELi3EEENSA_18smem_ptr_flag_bitsILi16EEENSX_INSB_IJNSB_IJSK_SD_EEENSB_IJNSC_ILi8EEES1E_EEENSB_IJSE_NSC_ILi7EEEEEEEEENSB_IJNSB_IJSE_NSC_ILi4096EEEEEENSB_IJSK_NSC_ILi512EEEEEENSB_IJSZ_NSC_ILi8192EEEEEEEEEEEEEvEENS16_INSA_30SM90_TMA_LOAD_IM2COL_MULTICASTES1R_vEEEENS_8epilogue10collective6detail29Sm90TmaWarpSpecializedAdapterINS1X_15DefaultEpilogueISN_NSB_IJlNSB_IJSE_llEEESZ_EEES22_NS1W_6thread17LinearCombinationISN_Li1EffLNS23_9ScaleType4KindE0ELNS_15FloatRoundStyleE2ESN_EENS_4gemm15EpilogueDefaultEEEEEvvEEEEvNT_6ParamsE,(.L_x_294 - _ZN7cutlass13device_kernelINS_4conv6kernel13ConvUniversalINS1_16ConvProblemShapeILNS1_8OperatorE2ELi2EEENS1_10collective14CollectiveConvINS1_46MainloopSm90TmaGmmaWarpSpecializedImplicitGemmILS5_2ELi7ELi2EN4cute5tupleIJNSA_1CILi2EEENSC_ILi1EEESE_EEENS1_36KernelImplicitTmaWarpSpecializedSm90ELi1EEENSB_IJNSC_ILi128EEENSB_IJSI_EEENSB_IJNSC_ILi64EEEEEEEEENS_6half_tESN_NSA_8TiledMMAINSA_8MMA_AtomIJNSA_4SM904GMMA26MMA_64x128x16_F32F16F16_SSILNSR_5MajorE1ELST_1ELNSR_7ScaleInE1ELSU_1EEEEEENSA_6LayoutINSB_IJSE_SE_SE_EEENSB_IJNSC_ILi0EEESZ_SZ_EEEEENSB_IJNSA_10UnderscoreES12_S12_EEEEENS7_6detail26Sm90ImplicitGemmTileTraitsINSA_13SM90_TMA_LOADENSA_14ComposedLayoutINSA_7SwizzleILi3ELi4ELi3EEENSA_18smem_ptr_flag_bitsILi16EEENSX_INSB_IJNSB_IJSK_SD_EEENSB_IJNSC_ILi8EEES1E_EEENSB_IJSE_NSC_ILi7EEEEEEEEENSB_IJNSB_IJSE_NSC_ILi4096EEEEEENSB_IJSK_NSC_ILi512EEEEEENSB_IJSZ_NSC_ILi8192EEEEEEEEEEEEEvEENS16_INSA_30SM90_TMA_LOAD_IM2COL_MULTICASTES1R_vEEEENS_8epilogue10collective6detail29Sm90TmaWarpSpecializedAdapterINS1X_15DefaultEpilogueISN_NSB_IJlNSB_IJSE_llEEESZ_EEES22_NS1W_6thread17LinearCombinationISN_Li1EffLNS23_9ScaleType4KindE0ELNS_15FloatRoundStyleE2ESN_EENS_4gemm15EpilogueDefaultEEEEEvvEEEEvNT_6ParamsE)
        .other          _ZN7cutlass13device_kernelINS_4conv6kernel13ConvUniversalINS1_16ConvProblemShapeILNS1_8OperatorE2ELi2EEENS1_10collective14CollectiveConvINS1_46MainloopSm90TmaGmmaWarpSpecializedImplicitGemmILS5_2ELi7ELi2EN4cute5tupleIJNSA_1CILi2EEENSC_ILi1EEESE_EEENS1_36KernelImplicitTmaWarpSpecializedSm90ELi1EEENSB_IJNSC_ILi128EEENSB_IJSI_EEENSB_IJNSC_ILi64EEEEEEEEENS_6half_tESN_NSA_8TiledMMAINSA_8MMA_AtomIJNSA_4SM904GMMA26MMA_64x128x16_F32F16F16_SSILNSR_5MajorE1ELST_1ELNSR_7ScaleInE1ELSU_1EEEEEENSA_6LayoutINSB_IJSE_SE_SE_EEENSB_IJNSC_ILi0EEESZ_SZ_EEEEENSB_IJNSA_10UnderscoreES12_S12_EEEEENS7_6detail26Sm90ImplicitGemmTileTraitsINSA_13SM90_TMA_LOADENSA_14ComposedLayoutINSA_7SwizzleILi3ELi4ELi3EEENSA_18smem_ptr_flag_bitsILi16EEENSX_INSB_IJNSB_IJSK_SD_EEENSB_IJNSC_ILi8EEES1E_EEENSB_IJSE_NSC_ILi7EEEEEEEEENSB_IJNSB_IJSE_NSC_ILi4096EEEEEENSB_IJSK_NSC_ILi512EEEEEENSB_IJSZ_NSC_ILi8192EEEEEEEEEEEEEvEENS16_INSA_30SM90_TMA_LOAD_IM2COL_MULTICASTES1R_vEEEENS_8epilogue10collective6detail29Sm90TmaWarpSpecializedAdapterINS1X_15DefaultEpilogueISN_NSB_IJlNSB_IJSE_llEEESZ_EEES22_NS1W_6thread17LinearCombinationISN_Li1EffLNS23_9ScaleType4KindE0ELNS_15FloatRoundStyleE2ESN_EENS_4gemm15EpilogueDefaultEEEEEvvEEEEvNT_6ParamsE,@"STO_CUDA_ENTRY STV_DEFAULT"
_ZN7cutlass13device_kernelINS_4conv6kernel13ConvUniversalINS1_16ConvProblemShapeILNS1_8OperatorE2ELi2EEENS1_10collective14CollectiveConvINS1_46MainloopSm90TmaGmmaWarpSpecializedImplicitGemmILS5_2ELi7ELi2EN4cute5tupleIJNSA_1CILi2EEENSC_ILi1EEESE_EEENS1_36KernelImplicitTmaWarpSpecializedSm90ELi1EEENSB_IJNSC_ILi128EEENSB_IJSI_EEENSB_IJNSC_ILi64EEEEEEEEENS_6half_tESN_NSA_8TiledMMAINSA_8MMA_AtomIJNSA_4SM904GMMA26MMA_64x128x16_F32F16F16_SSILNSR_5MajorE1ELST_1ELNSR_7ScaleInE1ELSU_1EEEEEENSA_6LayoutINSB_IJSE_SE_SE_EEENSB_IJNSC_ILi0EEESZ_SZ_EEEEENSB_IJNSA_10UnderscoreES12_S12_EEEEENS7_6detail26Sm90ImplicitGemmTileTraitsINSA_13SM90_TMA_LOADENSA_14ComposedLayoutINSA_7SwizzleILi3ELi4ELi3EEENSA_18smem_ptr_flag_bitsILi16EEENSX_INSB_IJNSB_IJSK_SD_EEENSB_IJNSC_ILi8EEES1E_EEENSB_IJSE_NSC_ILi7EEEEEEEEENSB_IJNSB_IJSE_NSC_ILi4096EEEEEENSB_IJSK_NSC_ILi512EEEEEENSB_IJSZ_NSC_ILi8192EEEEEEEEEEEEEvEENS16_INSA_30SM90_TMA_LOAD_IM2COL_MULTICASTES1R_vEEEENS_8epilogue10collective6detail29Sm90TmaWarpSpecializedAdapterINS1X_15DefaultEpilogueISN_NSB_IJlNSB_IJSE_llEEESZ_EEES22_NS1W_6thread17LinearCombinationISN_Li1EffLNS23_9ScaleType4KindE0ELNS_15FloatRoundStyleE2ESN_EENS_4gemm15EpilogueDefaultEEEEEvvEEEEvNT_6ParamsE:
[----:B------:R-:W-:Y:S01]  /*0000*/  LDC R1, c[0x0][0x28] ;  /* 0x00000a00ff017b82 */ /* 0x000fe20000000800 */
[----:B------:R-:W0:Y:S01]  /*0010*/  S2R R13, SR_TID.X ;  /* 0x00000000000d7919 */ /* 0x000e220000002100 */
[----:B------:R-:W-:Y:S01]  /*0020*/  ELECT P0, URZ, PT ;  /* 0x00000000003f782f */ /* 0x000fe20003800000 */
[----:B------:R-:W-:Y:S01]  /*0030*/  BSSY B0, `(.L_x_0) ;  /* 0x0000010000007945 */ /* 0x000fe20003800000 */
[----:B------:R-:W1:Y:S01]  /*0040*/  S2R R14, SR_CTAID.X ;  /* 0x00000000000e7919 */ /* 0x000e620000002500 */
[--C-:B0-----:R-:W-:Y:S02]  /*0050*/  SHF.R.U32.HI R0, RZ, 0x5, R13.reuse ;  /* 0x00000005ff007819 */ /* 0x101fe4000001160d */
[----:B------:R-:W-:-:S03]  /*0060*/  SHF.R.U32.HI R3, RZ, 0x7, R13 ;  /* 0x00000007ff037819 */ /* 0x000fc6000001160d */
[----:B------:R-:W0:Y:S04]  /*0070*/  SHFL.IDX PT, R2, R0, RZ, 0x1f ;  /* 0x00001fff00027589 */ /* 0x000e2800000e0000 */
[----:B------:R2:W3:Y:S01]  /*0080*/  SHFL.IDX PT, R11, R3, RZ, 0x1f ;  /* 0x00001fff030b7589 */ /* 0x0004e200000e0000 */
[----:B0-----:R-:W-:-:S13]  /*0090*/  ISETP.NE.OR P0, PT, R2, RZ, !P0 ;  /* 0x000000ff0200720c */ /* 0x001fda0004705670 */
[----:B-123--:R-:W-:Y:S05]  /*00a0*/  @P0 BRA `(.L_x_1) ;  /* 0x0000000000200947 */ /* 0x00efea0003800000 */
[----:B------:R-:W-:Y:S02]  /*00b0*/  ULDC.64 UR4, c[0x0][0x198] ;  /* 0x0000660000047ab9 */ /* 0x000fe40000000a00 */
[----:B------:R-:W-:Y:S02]  /*00c0*/  UIADD3 UR6, UP0, UR4, 0xf0, URZ ;  /* 0x000000f004067890 */ /* 0x000fe4000ff1e03f */
[----:B------:R-:W-:Y:S02]  /*00d0*/  UIADD3 UR4, UP1, UR4, 0x1f0, URZ ;  /* 0x000001f004047890 */ /* 0x000fe4000ff3e03f */
[----:B------:R-:W-:Y:S02]  /*00e0*/  UIADD3.X UR7, URZ, UR5, URZ, UP0, !UPT ;  /* 0x000000053f077290 */ /* 0x000fe400087fe43f */
[----:B------:R-:W-:-:S07]  /*00f0*/  UIADD3.X UR5, URZ, UR5, URZ, UP1, !UPT ;  /* 0x000000053f057290 */ /* 0x000fce0008ffe43f */
[----:B------:R0:W-:Y:S02]  /*0100*/  UTMACCTL.PF [UR6] ;  /* 0x00000000060079b9 */ /* 0x0001e40008040000 */
[----:B------:R0:W-:Y:S02]  /*0110*/  UTMACCTL.PF [UR4] ;  /* 0x00000000040079b9 */ /* 0x0001e40008040000 */
[----:B0-----:R-:W-:Y:S01]  /*0120*/  NOP ;  /* 0x0000000000007918 */ /* 0x001fe20000000000 */
.L_x_1:
[----:B------:R-:W-:Y:S05]  /*0130*/  BSYNC B0 ;  /* 0x0000000000007941 */ /* 0x000fea0003800000 */
.L_x_0:
[----:B------:R-:W0:Y:S01]  /*0140*/  SHFL.IDX PT, R0, R0, RZ, 0x1f ;  /* 0x00001fff00007589 */ /* 0x000e2200000e0000 */
[----:B------:R-:W-:Y:S02]  /*0150*/  SHF.R.S32.HI R4, RZ, 0x1f, R13 ;  /* 0x0000001fff047819 */ /* 0x000fe4000001140d */
[----:B------:R-:W-:Y:S01]  /*0160*/  I2FP.F32.U32 R6, R14 ;  /* 0x0000000e00067245 */ /* 0x000fe20000201000 */
[----:B------:R-:W1:Y:S01]  /*0170*/  S2R R16, SR_CTAID.Y ;  /* 0x0000000000107919 */ /* 0x000e620000002600 */
[----:B------:R-:W-:-:S04]  /*0180*/  LEA.HI R4, R4, R13, RZ, 0x7 ;  /* 0x0000000d04047211 */ /* 0x000fc800078f38ff */
[----:B------:R-:W-:-:S05]  /*0190*/  LOP3.LUT R4, R4, 0xffffff80, RZ, 0xc0, !PT ;  /* 0xffffff8004047812 */ /* 0x000fca00078ec0ff */
[----:B------:R-:W-:-:S05]  /*01a0*/  IMAD.IADD R18, R13, 0x1, -R4 ;  /* 0x000000010d127824 */ /* 0x000fca00078e0a04 */
[----:B------:R-:W-:-:S04]  /*01b0*/  SHF.R.S32.HI R3, RZ, 0x1f, R18 ;  /* 0x0000001fff037819 */ /* 0x000fc80000011412 */
[----:B------:R-:W-:Y:S02]  /*01c0*/  LEA.HI R3, R3, R18, RZ, 0x3 ;  /* 0x0000001203037211 */ /* 0x000fe400078f18ff */
[----:B0-----:R-:W-:Y:S02]  /*01d0*/  ISETP.NE.AND P0, PT, R0, RZ, PT ;  /* 0x000000ff0000720c */ /* 0x001fe40003f05270 */
[--C-:B------:R-:W-:Y:S02]  /*01e0*/  SHF.R.S32.HI R4, RZ, 0x3, R3.reuse ;  /* 0x00000003ff047819 */ /* 0x100fe40000011403 */
[----:B------:R-:W-:Y:S02]  /*01f0*/  SHF.R.S32.HI R3, RZ, 0x1f, R3 ;  /* 0x0000001fff037819 */ /* 0x000fe40000011403 */
[----:B------:R-:W-:-:S07]  /*0200*/  SHF.R.S32.HI R5, RZ, 0x1f, R0 ;  /* 0x0000001fff057819 */ /* 0x000fce0000011400 */
[----:B-1----:R-:W-:Y:S05]  /*0210*/  @P0 BRA `(.L_x_2) ;  /* 0x0000000000700947 */ /* 0x002fea0003800000 */
[----:B------:R-:W0:Y:S01]  /*0220*/  S2UR UR8, SR_CgaCtaId ;  /* 0x00000000000879c3 */ /* 0x000e220000008800 */
[----:B------:R-:W-:Y:S01]  /*0230*/  UMOV UR4, 0x400 ;  /* 0x0000040000047882 */ /* 0x000fe20000000000 */
[----:B------:R-:W-:Y:S01]  /*0240*/  UMOV UR5, 0x1 ;  /* 0x0000000100057882 */ /* 0x000fe20000000000 */
[----:B------:R-:W-:Y:S01]  /*0250*/  UMOV UR6, 0x2 ;  /* 0x0000000200067882 */ /* 0x000fe20000000000 */
[----:B------:R-:W-:Y:S01]  /*0260*/  ELECT P0, URZ, PT ;  /* 0x00000000003f782f */ /* 0x000fe20003800000 */
[----:B------:R-:W-:-:S04]  /*0270*/  UIADD3 UR6, -UR6, 0x100000, URZ ;  /* 0x0010000006067890 */ /* 0x000fc8000fffe13f */
[----:B------:R-:W-:Y:S02]  /*0280*/  USHF.L.U32 UR7, UR6, 0xb, URZ ;  /* 0x0000000b06077899 */ /* 0x000fe4000800063f */
[----:B------:R-:W-:Y:S02]  /*0290*/  USHF.L.U32 UR6, UR6, 0x1, URZ ;  /* 0x0000000106067899 */ /* 0x000fe4000800063f */
[----:B0-----:R-:W-:Y:S02]  /*02a0*/  ULEA UR8, UR8, UR4, 0x18 ;  /* 0x0000000408087291 */ /* 0x001fe4000f8ec03f */
[----:B------:R-:W-:-:S04]  /*02b0*/  UIADD3 UR4, -UR5, 0x100000, URZ ;  /* 0x0010000005047890 */ /* 0x000fc8000fffe13f */
[----:B------:R-:W-:Y:S02]  /*02c0*/  USHF.L.U32 UR5, UR4, 0xb, URZ ;  /* 0x0000000b04057899 */ /* 0x000fe4000800063f */
[----:B------:R-:W-:Y:S01]  /*02d0*/  USHF.L.U32 UR4, UR4, 0x1, URZ ;  /* 0x0000000104047899 */ /* 0x000fe2000800063f */
[----:B------:R-:W0:Y:S11]  /*02e0*/  FENCE.VIEW.ASYNC.S ;  /* 0x00000000000073c6 */ /* 0x000e360000000000 */
[----:B0-----:R0:W1:Y:S01]  /*02f0*/  SYNCS.EXCH.64 URZ, [UR8+0x38000], UR4 ;  /* 0x03800004083f75b2 */ /* 0x0010620008000100 */
[----:B------:R0:W2:Y:S01]  /*0300*/  SYNCS.EXCH.64 URZ, [UR8+0x38038], UR6 ;  /* 0x03803806083f75b2 */ /* 0x0000a20008000100 */
[----:B------:R0:W3:Y:S01]  /*0310*/  SYNCS.EXCH.64 URZ, [UR8+0x38008], UR4 ;  /* 0x03800804083f75b2 */ /* 0x0000e20008000100 */
[----:B------:R0:W4:Y:S01]  /*0320*/  SYNCS.EXCH.64 URZ, [UR8+0x38040], UR6 ;  /* 0x03804006083f75b2 */ /* 0x0001220008000100 */
[----:B------:R0:W0:Y:S01]  /*0330*/  SYNCS.EXCH.64 URZ, [UR8+0x38010], UR4 ;  /* 0x03801004083f75b2 */ /* 0x0000220008000100 */
        /* <DEDUP_REMOVED lines=9> */
[----:B------:R-:W-:Y:S01]  /*03d0*/  NOP ;  /* 0x0000000000007918 */ /* 0x000fe20000000000 */
.L_x_2:
[----:B0-----:R-:W-:Y:S01]  /*03e0*/  ULDC UR4, c[0x0][0x150] ;  /* 0x0000540000047ab9 */ /* 0x001fe20000000800 */
[----:B------:R-:W-:Y:S01]  /*03f0*/  LEA.HI R3, R3, R4, RZ, 0x2 ;  /* 0x0000000403037211 */ /* 0x000fe200078f10ff */
[----:B------:R-:W-:Y:S01]  /*0400*/  FMUL R6, R6, UR4 ;  /* 0x0000000406067c20 */ /* 0x000fe20008400000 */
[----:B------:R-:W-:Y:S01]  /*0410*/  LEA.HI R5, R5, R0, RZ, 0x2 ;  /* 0x0000000005057211 */ /* 0x000fe200078f10ff */
[----:B------:R-:W-:Y:S01]  /*0420*/  ULDC UR4, c[0x0][0x154] ;  /* 0x0000550000047ab9 */ /* 0x000fe20000000800 */
[----:B------:R-:W-:Y:S01]  /*0430*/  LOP3.LUT R3, R3, 0xfffffffc, RZ, 0xc0, !PT ;  /* 0xfffffffc03037812 */ /* 0x000fe200078ec0ff */
[----:B------:R-:W0:Y:S01]  /*0440*/  LDC R8, c[0x0][0x140] ;  /* 0x00005000ff087b82 */ /* 0x000e220000000800 */
[----:B------:R-:W-:Y:S01]  /*0450*/  LOP3.LUT R5, R5, 0x3ffffffc, RZ, 0xc0, !PT ;  /* 0x3ffffffc05057812 */ /* 0x000fe200078ec0ff */
[----:B------:R-:W5:Y:S01]  /*0460*/  F2I.U32.TRUNC.NTZ R6, R6 ;  /* 0x0000000600067305 */ /* 0x000f62000020f000 */
[----:B------:R-:W-:Y:S01]  /*0470*/  LOP3.LUT P0, RZ, R18, 0x7, RZ, 0xc0, !PT ;  /* 0x0000000712ff7812 */ /* 0x000fe2000780c0ff */
[----:B------:R-:W-:Y:S01]  /*0480*/  IMAD.IADD R3, R4, 0x1, -R3 ;  /* 0x0000000104037824 */ /* 0x000fe200078e0a03 */
[----:B------:R-:W-:Y:S01]  /*0490*/  ISETP.NE.AND P3, PT, R11, 0x1, PT ;  /* 0x000000010b00780c */ /* 0x000fe20003f65270 */
[----:B------:R-:W-:Y:S01]  /*04a0*/  IMAD.IADD R0, R0, 0x1, -R5 ;  /* 0x0000000100007824 */ /* 0x000fe200078e0a05 */
[----:B------:R-:W-:Y:S01]  /*04b0*/  I2FP.F32.U32 R5, R16 ;  /* 0x0000001000057245 */ /* 0x000fe20000201000 */
[----:B------:R-:W-:Y:S01]  /*04c0*/  NOP ;  /* 0x0000000000007918 */ /* 0x000fe20000000000 */
[----:B------:R-:W-:Y:S01]  /*04d0*/  NOP ;  /* 0x0000000000007918 */ /* 0x000fe20000000000 */
[----:B------:R-:W-:-:S02]  /*04e0*/  IMAD R4, R0, 0x4, R3 ;  /* 0x0000000400047824 */ /* 0x000fc400078e0203 */
[----:B------:R-:W-:Y:S01]  /*04f0*/  FMUL R7, R5, UR4 ;  /* 0x0000000405077c20 */ /* 0x000fe20008400000 */
[----:B------:R-:W-:Y:S02]  /*0500*/  ULDC UR4, c[0x0][0x144] ;  /* 0x0000510000047ab9 */ /* 0x000fe40000000800 */
[----:B------:R-:W-:Y:S01]  /*0510*/  LEA.HI R0, R4, R4, RZ, 0x1 ;  /* 0x0000000404007211 */ /* 0x000fe200078f08ff */
[----:B-----5:R-:W-:Y:S02]  /*0520*/  IMAD.MOV R5, RZ, RZ, -R6 ;  /* 0x000000ffff057224 */ /* 0x020fe400078e0a06 */
[----:B------:R-:W5:Y:S01]  /*0530*/  F2I.U32.TRUNC.NTZ R7, R7 ;  /* 0x0000000700077305 */ /* 0x000f62000020f000 */
[----:B------:R-:W-:Y:S01]  /*0540*/  LOP3.LUT R3, R0, 0xfffffffe, RZ, 0xc0, !PT ;  /* 0xfffffffe00037812 */ /* 0x000fe200078ec0ff */
[----:B------:R-:W-:Y:S02]  /*0550*/  IMAD.MOV.U32 R6, RZ, RZ, 0x1 ;  /* 0x00000001ff067424 */ /* 0x000fe400078e00ff */
[----:B------:R-:W-:Y:S01]  /*0560*/  IMAD R0, R5, UR4, R14 ;  /* 0x0000000405007c24 */ /* 0x000fe2000f8e020e */
[----:B------:R-:W-:Y:S01]  /*0570*/  ULDC UR4, c[0x0][0x148] ;  /* 0x0000520000047ab9 */ /* 0x000fe20000000800 */
[----:B------:R-:W-:Y:S01]  /*0580*/  IMAD.IADD R3, R4, 0x1, -R3 ;  /* 0x0000000104037824 */ /* 0x000fe200078e0a03 */
[----:B0-----:R-:W-:Y:S01]  /*0590*/  ISETP.EQ.U32.AND P1, PT, R8, 0x1, PT ;  /* 0x000000010800780c */ /* 0x001fe20003f22070 */
[----:B------:R-:W-:-:S03]  /*05a0*/  IMAD.SHL.U32 R5, R4, 0x4, RZ ;  /* 0x0000000404057824 */ /* 0x000fc600078e00ff */
[----:B------:R-:W-:Y:S02]  /*05b0*/  ISETP.NE.AND P4, PT, R3, R0, PT ;  /* 0x000000000300720c */ /* 0x000fe40003f85270 */
[----:B------:R-:W-:Y:S01]  /*05c0*/  SHF.R.S32.HI R3, RZ, 0x1f, R2 ;  /* 0x0000001fff037819 */ /* 0x000fe20000011402 */
[----:B-----5:R-:W-:-:S03]  /*05d0*/  IMAD.MOV R9, RZ, RZ, -R7 ;  /* 0x000000ffff097224 */ /* 0x020fc600078e0a07 */
[----:B------:R-:W-:Y:S02]  /*05e0*/  LEA.HI R0, R3, R2, RZ, 0x2 ;  /* 0x0000000203007211 */ /* 0x000fe400078f10ff */
[----:B------:R-:W-:Y:S01]  /*05f0*/  LOP3.LUT R3, R4, 0xc, R5, 0x78, !PT ;  /* 0x0000000c04037812 */ /* 0x000fe200078e7805 */
[----:B------:R-:W-:Y:S01]  /*0600*/  IMAD R7, R9, UR4, R16 ;  /* 0x0000000409077c24 */ /* 0x000fe2000f8e0210 */
[----:B------:R-:W-:Y:S02]  /*0610*/  LOP3.LUT R5, R0, 0xfffffffc, RZ, 0xc0, !PT ;  /* 0xfffffffc00057812 */ /* 0x000fe400078ec0ff */
[C---:B------:R-:W-:Y:S02]  /*0620*/  ISETP.LT.U32.AND P0, PT, R3.reuse, 0x2, !P0 ;  /* 0x000000020300780c */ /* 0x040fe40004701070 */
[----:B------:R-:W-:Y:S01]  /*0630*/  @P4 LEA.HI R0, R3, R3, RZ, 0x1 ;  /* 0x0000000303004211 */ /* 0x000fe200078f08ff */
[----:B------:R-:W-:-:S03]  /*0640*/  IMAD.IADD R10, R2, 0x1, -R5 ;  /* 0x00000001020a7824 */ /* 0x000fc600078e0a05 */
[----:B------:R-:W-:Y:S02]  /*0650*/  @P4 SHF.R.S32.HI R0, RZ, 0x1, R0 ;  /* 0x00000001ff004819 */ /* 0x000fe40000011400 */
[----:B------:R-:W-:Y:S02]  /*0660*/  LOP3.LUT P2, RZ, R11, R10, RZ, 0xfc, !PT ;  /* 0x0000000a0bff7212 */ /* 0x000fe4000784fcff */
[----:B------:R-:W-:Y:S02]  /*0670*/  @P4 ISETP.NE.AND P5, PT, R0, R7, PT ;  /* 0x000000070000420c */ /* 0x000fe40003fa5270 */
[----:B------:R-:W-:Y:S02]  /*0680*/  SEL R5, RZ, 0x1, P2 ;  /* 0x00000001ff057807 */ /* 0x000fe40001000000 */
[----:B------:R-:W-:Y:S02]  /*0690*/  SEL R7, RZ, 0x1, !P0 ;  /* 0x00000001ff077807 */ /* 0x000fe40004000000 */
[----:B------:R-:W-:-:S02]  /*06a0*/  @P4 SEL R6, RZ, 0x1, P5 ;  /* 0x00000001ff064807 */ /* 0x000fc40002800000 */
[----:B------:R-:W-:Y:S02]  /*06b0*/  SEL R5, R5, 0x2, P3 ;  /* 0x0000000205057807 */ /* 0x000fe40001800000 */
[----:B------:R-:W-:Y:S01]  /*06c0*/  LOP3.LUT R6, R6, R7, RZ, 0xc0, !PT ;  /* 0x0000000706067212 */ /* 0x000fe200078ec0ff */
[----:B------:R-:W-:Y:S06]  /*06d0*/  @!P1 BRA `(.L_x_3) ;  /* 0x0000000000089947 */ /* 0x000fec0003800000 */
[----:B-1234-:R-:W-:Y:S01]  /*06e0*/  UCGABAR_ARV ;  /* 0x00000000000079c7 */ /* 0x01efe20008000000 */
[----:B------:R-:W-:Y:S05]  /*06f0*/  BRA `(.L_x_4) ;  /* 0x0000000000047947 */ /* 0x000fea0003800000 */
.L_x_3:
[----:B-1234-:R-:W-:Y:S01]  /*0700*/  NOP ;  /* 0x0000000000007918 */ /* 0x01efe20000000000 */
.L_x_4:
[----:B------:R-:W-:Y:S01]  /*0710*/  ULDC.64 UR4, c[0x0][0x598] ;  /* 0x0001660000047ab9 */ /* 0x000fe20000000a00 */
[----:B------:R-:W-:Y:S01]  /*0720*/  ULDC.64 UR12, c[0x0][0x208] ;  /* 0x00008200000c7ab9 */ /* 0x000fe20000000a00 */
[----:B------:R-:W-:-:S04]  /*0730*/  ISETP.NE.U32.AND P0, PT, RZ, UR4, PT ;  /* 0x00000004ff007c0c */ /* 0x000fc8000bf05070 */
[----:B------:R-:W-:-:S13]  /*0740*/  ISETP.NE.AND.EX P0, PT, RZ, UR5, PT, P0 ;  /* 0x00000005ff007c0c */ /* 0x000fda000bf05300 */
[----:B------:R-:W-:Y:S05]  /*0750*/  @!P0 BRA `(.L_x_5) ;  /* 0x00000000001c8947 */ /* 0x000fea0003800000 */
[----:B------:R-:W0:Y:S02]  /*0760*/  LDC.64 R8, c[0x0][0x598] ;  /* 0x00016600ff087b82 */ /* 0x000e240000000a00 */
[----:B0-----:R-:W2:Y:S02]  /*0770*/  LDG.E.64 R8, desc[UR12][R8.64] ;  /* 0x0000000c08087981 */ /* 0x001ea4000c1e1b00 */
[----:B--2---:R-:W-:-:S04]  /*0780*/  ISETP.NE.U32.AND P0, PT, R8, RZ, PT ;  /* 0x000000ff0800720c */ /* 0x004fc80003f05070 */
[----:B------:R-:W-:-:S13]  /*0790*/  ISETP.NE.AND.EX P0, PT, R9, RZ, PT, P0 ;  /* 0x000000ff0900720c */ /* 0x000fda0003f05300 */
[----:B------:R-:W-:Y:S05]  /*07a0*/  @!P0 BRA `(.L_x_5) ;  /* 0x0000000000088947 */ /* 0x000fea0003800000 */
[----:B------:R0:W5:Y:S01]  /*07b0*/  LD.E R0, desc[UR12][R8.64] ;  /* 0x0000000c08007980 */ /* 0x000162000c101900 */
[----:B------:R-:W-:Y:S05]  /*07c0*/  BRA `(.L_x_6) ;  /* 0x0000000000207947 */ /* 0x000fea0003800000 */
.L_x_5:
[----:B------:R-:W-:Y:S02]  /*07d0*/  ULDC.64 UR4, c[0x0][0x588] ;  /* 0x0001620000047ab9 */ /* 0x000fe40000000a00 */
[----:B------:R-:W-:-:S04]  /*07e0*/  ISETP.NE.U32.AND P0, PT, RZ, UR4, PT ;  /* 0x00000004ff007c0c */ /* 0x000fc8000bf05070 */
[----:B------:R-:W-:-:S13]  /*07f0*/  ISETP.NE.AND.EX P0, PT, RZ, UR5, PT, P0 ;  /* 0x00000005ff007c0c */ /* 0x000fda000bf05300 */
[----:B------:R-:W-:Y:S05]  /*0800*/  @!P0 BRA `(.L_x_7) ;  /* 0x00000000000c8947 */ /* 0x000fea0003800000 */
[----:B------:R-:W0:Y:S02]  /*0810*/  LDC.64 R8, c[0x0][0x588] ;  /* 0x00016200ff087b82 */ /* 0x000e240000000a00 */
[----:B0-----:R1:W5:Y:S01]  /*0820*/  LDG.E R0, desc[UR12][R8.64] ;  /* 0x0000000c08007981 */ /* 0x001362000c1e1900 */
[----:B------:R-:W-:Y:S05]  /*0830*/  BRA `(.L_x_6) ;  /* 0x0000000000047947 */ /* 0x000fea0003800000 */
.L_x_7:
[----:B------:R-:W2:Y:S02]  /*0840*/  LDC R0, c[0x0][0x580] ;  /* 0x00016000ff007b82 */ /* 0x000ea40000000800 */
.L_x_6:
[----:B------:R-:W-:Y:S02]  /*0850*/  ULDC.64 UR4, c[0x0][0x5a0] ;  /* 0x0001680000047ab9 */ /* 0x000fe40000000a00 */
[----:B------:R-:W-:-:S04]  /*0860*/  ISETP.NE.U32.AND P0, PT, RZ, UR4, PT ;  /* 0x00000004ff007c0c */ /* 0x000fc8000bf05070 */
[----:B------:R-:W-:-:S13]  /*0870*/  ISETP.NE.AND.EX P0, PT, RZ, UR5, PT, P0 ;  /* 0x00000005ff007c0c */ /* 0x000fda000bf05300 */
[----:B------:R-:W-:Y:S05]  /*0880*/  @!P0 BRA `(.L_x_8) ;  /* 0x00000000001c8947 */ /* 0x000fea0003800000 */
[----:B01----:R-:W0:Y:S02]  /*0890*/  LDC.64 R8, c[0x0][0x5a0] ;  /* 0x00016800ff087b82 */ /* 0x003e240000000a00 */
[----:B0-----:R-:W3:Y:S02]  /*08a0*/  LDG.E.64 R8, desc[UR12][R8.64] ;  /* 0x0000000c08087981 */ /* 0x001ee4000c1e1b00 */
[----:B---3--:R-:W-:-:S04]  /*08b0*/  ISETP.NE.U32.AND P0, PT, R8, RZ, PT ;  /* 0x000000ff0800720c */ /* 0x008fc80003f05070 */
[----:B------:R-:W-:-:S13]  /*08c0*/  ISETP.NE.AND.EX P0, PT, R9, RZ, PT, P0 ;  /* 0x000000ff0900720c */ /* 0x000fda0003f05300 */
[----:B------:R-:W-:Y:S05]  /*08d0*/  @!P0 BRA `(.L_x_8) ;  /* 0x0000000000088947 */ /* 0x000fea0003800000 */
[----:B------:R0:W5:Y:S01]  /*08e0*/  LD.E R2, desc[UR12][R8.64] ;  /* 0x0000000c08027980 */ /* 0x000162000c101900 */
[----:B------:R-:W-:Y:S05]  /*08f0*/  BRA `(.L_x_9) ;  /* 0x0000000000207947 */ /* 0x000fea0003800000 */
.L_x_8:
[----:B------:R-:W-:Y:S02]  /*0900*/  ULDC.64 UR4, c[0x0][0x590] ;  /* 0x0001640000047ab9 */ /* 0x000fe40000000a00 */
[----:B------:R-:W-:-:S04]  /*0910*/  ISETP.NE.U32.AND P0, PT, RZ, UR4, PT ;  /* 0x00000004ff007c0c */ /* 0x000fc8000bf05070 */
[----:B------:R-:W-:-:S13]  /*0920*/  ISETP.NE.AND.EX P0, PT, RZ, UR5, PT, P0 ;  /* 0x00000005ff007c0c */ /* 0x000fda000bf05300 */
[----:B------:R-:W-:Y:S05]  /*0930*/  @!P0 BRA `(.L_x_10) ;  /* 0x00000000000c8947 */ /* 0x000fea0003800000 */
[----:B01----:R-:W0:Y:S02]  /*0940*/  LDC.64 R8, c[0x0][0x590] ;  /* 0x00016400ff087b82 */ /* 0x003e240000000a00 */
[----:B0-----:R1:W5:Y:S01]  /*0950*/  LDG.E R2, desc[UR12][R8.64] ;  /* 0x0000000c08027981 */ /* 0x001362000c1e1900 */
[----:B------:R-:W-:Y:S05]  /*0960*/  BRA `(.L_x_9) ;  /* 0x0000000000047947 */ /* 0x000fea0003800000 */
.L_x_10:
[----:B------:R-:W3:Y:S02]  /*0970*/  LDC R2, c[0x0][0x584] ;  /* 0x00016100ff027b82 */ /* 0x000ee40000000800 */
.L_x_9:
[----:B------:R-:W4:Y:S01]  /*0980*/  LDC R4, c[0x0][0x4c0] ;  /* 0x00013000ff047b82 */ /* 0x000f220000000800 */
[----:B------:R-:W-:-:S07]  /*0990*/  IABS R20, R16 ;  /* 0x0000001000147213 */ /* 0x000fce0000000000 */
[----:B------:R-:W2:Y:S01]  /*09a0*/  LDC R23, c[0x0][0x4c4] ;  /* 0x00013100ff177b82 */ /* 0x000ea20000000800 */
[----:B----4-:R-:W-:-:S05]  /*09b0*/  VIADD R4, R4, 0x7f ;  /* 0x0000007f04047836 */ /* 0x010fca0000000000 */
[----:B------:R-:W-:Y:S02]  /*09c0*/  SHF.R.S32.HI R7, RZ, 0x1f, R4 ;  /* 0x0000001fff077819 */ /* 0x000fe40000011404 */
[----:B--2---:R-:W-:Y:S02]  /*09d0*/  IABS R19, R23 ;  /* 0x0000001700137213 */ /* 0x004fe40000000000 */
[----:B------:R-:W-:-:S04]  /*09e0*/  LEA.HI R7, R7, R4, RZ, 0x7 ;  /* 0x0000000407077211 */ /* 0x000fc800078f38ff */
[----:B------:R-:W-:-:S04]  /*09f0*/  SHF.R.S32.HI R7, RZ, 0x7, R7 ;  /* 0x00000007ff077819 */ /* 0x000fc80000011407 */
[-C--:B------:R-:W-:Y:S02]  /*0a00*/  IABS R15, R7.reuse ;  /* 0x00000007000f7213 */ /* 0x080fe40000000000 */
[----:B------:R-:W-:Y:S02]  /*0a10*/  IABS R21, R7 ;  /* 0x0000000700157213 */ /* 0x000fe40000000000 */
[----:B------:R-:W2:Y:S08]  /*0a20*/  I2F.RP R4, R15 ;  /* 0x0000000f00047306 */ /* 0x000eb00000209400 */
[----:B--2---:R-:W0:Y:S02]  /*0a30*/  MUFU.RCP R4, R4 ;  /* 0x0000000400047308 */ /* 0x004e240000001000 */
[----:B01----:R-:W-:-:S06]  /*0a40*/  VIADD R8, R4, 0xffffffe ;  /* 0x0ffffffe04087836 */ /* 0x003fcc0000000000 */
[----:B------:R0:W1:Y:S02]  /*0a50*/  F2I.FTZ.U32.TRUNC.NTZ R9, R8 ;  /* 0x0000000800097305 */ /* 0x000064000021f000 */
[----:B0-----:R-:W-:Y:S02]  /*0a60*/  IMAD.MOV.U32 R8, RZ, RZ, RZ ;  /* 0x000000ffff087224 */ /* 0x001fe400078e00ff */
[----:B-1----:R-:W-:-:S04]  /*0a70*/  IMAD.MOV R12, RZ, RZ, -R9 ;  /* 0x000000ffff0c7224 */ /* 0x002fc800078e0a09 */
[----:B------:R-:W-:Y:S02]  /*0a80*/  IMAD R17, R12, R15, RZ ;  /* 0x0000000f0c117224 */ /* 0x000fe400078e02ff */
[----:B------:R-:W0:Y:S02]  /*0a90*/  I2F.RP R12, R19 ;  /* 0x00000013000c7306 */ /* 0x000e240000209400 */
[----:B------:R-:W-:-:S04]  /*0aa0*/  IMAD.HI.U32 R9, R9, R17, R8 ;  /* 0x0000001109097227 */ /* 0x000fc800078e0008 */
[----:B------:R-:W-:Y:S02]  /*0ab0*/  IMAD.MOV.U32 R8, RZ, RZ, R20 ;  /* 0x000000ffff087224 */ /* 0x000fe400078e0014 */
[----:B------:R-:W-:Y:S02]  /*0ac0*/  IMAD.MOV R17, RZ, RZ, -R21 ;  /* 0x000000ffff117224 */ /* 0x000fe400078e0a15 */
[----:B------:R-:W-:-:S04]  /*0ad0*/  IMAD.HI.U32 R4, R9, R8, RZ ;  /* 0x0000000809047227 */ /* 0x000fc800078e00ff */
[----:B------:R-:W-:Y:S01]  /*0ae0*/  IMAD R8, R4, R17, R8 ;  /* 0x0000001104087224 */ /* 0x000fe200078e0208 */
[----:B0-----:R-:W0:Y:S04]  /*0af0*/  MUFU.RCP R12, R12 ;  /* 0x0000000c000c7308 */ /* 0x001e280000001000 */
[----:B------:R-:W-:-:S13]  /*0b00*/  ISETP.GT.U32.AND P2, PT, R15, R8, PT ;  /* 0x000000080f00720c */ /* 0x000fda0003f44070 */
[----:B------:R-:W-:Y:S02]  /*0b10*/  @!P2 IMAD.IADD R8, R8, 0x1, -R15 ;  /* 0x000000010808a824 */ /* 0x000fe400078e0a0f */
[----:B0-----:R-:W-:Y:S02]  /*0b20*/  VIADD R9, R12, 0xffffffe ;  /* 0x0ffffffe0c097836 */ /* 0x001fe40000000000 */
[----:B------:R-:W-:Y:S01]  /*0b30*/  @!P2 VIADD R4, R4, 0x1 ;  /* 0x000000010404a836 */ /* 0x000fe20000000000 */
[----:B------:R-:W-:Y:S02]  /*0b40*/  ISETP.GE.U32.AND P0, PT, R8, R15, PT ;  /* 0x0000000f0800720c */ /* 0x000fe40003f06070 */
[----:B------:R-:W-:Y:S01]  /*0b50*/  LOP3.LUT R8, R16, R7, RZ, 0x3c, !PT ;  /* 0x0000000710087212 */ /* 0x000fe200078e3cff */
[----:B------:R-:W0:Y:S01]  /*0b60*/  F2I.FTZ.U32.TRUNC.NTZ R9, R9 ;  /* 0x0000000900097305 */ /* 0x000e22000021f000 */
[----:B------:R-:W-:Y:S02]  /*0b70*/  ISETP.NE.AND P2, PT, R7, RZ, PT ;  /* 0x000000ff0700720c */ /* 0x000fe40003f45270 */
[----:B------:R-:W-:Y:S01]  /*0b80*/  ISETP.GE.AND P3, PT, R8, RZ, PT ;  /* 0x000000ff0800720c */ /* 0x000fe20003f66270 */
[----:B------:R-:W-:-:S06]  /*0b90*/  IMAD.MOV.U32 R8, RZ, RZ, RZ ;  /* 0x000000ffff087224 */ /* 0x000fcc00078e00ff */
[----:B------:R-:W-:-:S04]  /*0ba0*/  @P0 VIADD R4, R4, 0x1 ;  /* 0x0000000104040836 */ /* 0x000fc80000000000 */
[----:B------:R-:W-:Y:S02]  /*0bb0*/  IMAD.MOV.U32 R20, RZ, RZ, R4 ;  /* 0x000000ffff147224 */ /* 0x000fe400078e0004 */
[----:B0-----:R-:W-:Y:S02]  /*0bc0*/  IMAD.MOV R4, RZ, RZ, -R9 ;  /* 0x000000ffff047224 */ /* 0x001fe400078e0a09 */
[----:B------:R-:W-:Y:S01]  /*0bd0*/  @!P3 IMAD.MOV R20, RZ, RZ, -R20 ;  /* 0x000000ffff14b224 */ /* 0x000fe200078e0a14 */
[----:B------:R-:W-:Y:S01]  /*0be0*/  @!P2 LOP3.LUT R20, RZ, R7, RZ, 0x33, !PT ;  /* 0x00000007ff14a212 */ /* 0x000fe200078e33ff */
[----:B------:R-:W-:-:S03]  /*0bf0*/  IMAD R15, R4, R19, RZ ;  /* 0x00000013040f7224 */ /* 0x000fc600078e02ff */
[----:B------:R-:W-:Y:S01]  /*0c00*/  IABS R4, R20 ;  /* 0x0000001400047213 */ /* 0x000fe20000000000 */
[----:B------:R-:W-:-:S04]  /*0c10*/  IMAD.HI.U32 R8, R9, R15, R8 ;  /* 0x0000000f09087227 */ /* 0x000fc800078e0008 */
[----:B------:R-:W-:-:S04]  /*0c20*/  IMAD.MOV.U32 R9, RZ, RZ, R4 ;  /* 0x000000ffff097224 */ /* 0x000fc800078e0004 */
[----:B------:R-:W-:-:S04]  /*0c30*/  IMAD.HI.U32 R4, R8, R9, RZ ;  /* 0x0000000908047227 */ /* 0x000fc800078e00ff */
[----:B------:R-:W-:-:S04]  /*0c40*/  IMAD.MOV R8, RZ, RZ, -R4 ;  /* 0x000000ffff087224 */ /* 0x000fc800078e0a04 */
[----:B------:R-:W-:-:S05]  /*0c50*/  IMAD R8, R19, R8, R9 ;  /* 0x0000000813087224 */ /* 0x000fca00078e0209 */
[----:B------:R-:W-:-:S13]  /*0c60*/  ISETP.GT.U32.AND P2, PT, R19, R8, PT ;  /* 0x000000081300720c */ /* 0x000fda0003f44070 */
[----:B------:R-:W-:Y:S02]  /*0c70*/  @!P2 IMAD.IADD R8, R8, 0x1, -R19 ;  /* 0x000000010808a824 */ /* 0x000fe400078e0a13 */
[----:B------:R-:W-:Y:S01]  /*0c80*/  @!P2 VIADD R4, R4, 0x1 ;  /* 0x000000010404a836 */ /* 0x000fe20000000000 */
[----:B------:R-:W-:Y:S02]  /*0c90*/  ISETP.NE.AND P2, PT, R23, RZ, PT ;  /* 0x000000ff1700720c */ /* 0x000fe40003f45270 */
[----:B------:R-:W-:Y:S02]  /*0ca0*/  ISETP.GE.U32.AND P0, PT, R8, R19, PT ;  /* 0x000000130800720c */ /* 0x000fe40003f06070 */
[----:B------:R-:W-:-:S04]  /*0cb0*/  LOP3.LUT R8, R20, R23, RZ, 0x3c, !PT ;  /* 0x0000001714087212 */ /* 0x000fc800078e3cff */
[----:B------:R-:W-:Y:S01]  /*0cc0*/  ISETP.GE.AND P3, PT, R8, RZ, PT ;  /* 0x000000ff0800720c */ /* 0x000fe20003f66270 */
[----:B------:R-:W-:-:S04]  /*0cd0*/  IMAD.MOV R8, RZ, RZ, -R20 ;  /* 0x000000ffff087224 */ /* 0x000fc800078e0a14 */
[----:B------:R-:W-:Y:S02]  /*0ce0*/  IMAD R7, R7, R8, R16 ;  /* 0x0000000807077224 */ /* 0x000fe400078e0210 */
[----:B------:R-:W-:-:S06]  /*0cf0*/  @P0 VIADD R4, R4, 0x1 ;  /* 0x0000000104040836 */ /* 0x000fcc0000000000 */
[----:B------:R-:W-:Y:S01]  /*0d00*/  @!P3 IMAD.MOV R4, RZ, RZ, -R4 ;  /* 0x000000ffff04b224 */ /* 0x000fe200078e0a04 */
[----:B------:R-:W-:-:S05]  /*0d10*/  @!P2 LOP3.LUT R4, RZ, R23, RZ, 0x33, !PT ;  /* 0x00000017ff04a212 */ /* 0x000fca00078e33ff */
[----:B------:R-:W-:-:S04]  /*0d20*/  IMAD.MOV R12, RZ, RZ, -R4 ;  /* 0x000000ffff0c7224 */ /* 0x000fc800078e0a04 */
[----:B------:R-:W-:Y:S01]  /*0d30*/  IMAD R23, R23, R12, R20 ;  /* 0x0000000c17177224 */ /* 0x000fe200078e0214 */
[----:B------:R-:W-:Y:S06]  /*0d40*/  @!P1 BRA `(.L_x_11) ;  /* 0x00000000000c9947 */ /* 0x000fec0003800000 */
[----:B------:R-:W-:Y:S01]  /*0d50*/  UCGABAR_WAIT ;  /* 0x0000000000007dc7 */ /* 0x000fe20008000000 */
[----:B------:R-:W-:Y:S01]  /*0d60*/  CCTL.IVALL ;  /* 0x00000000ff00798f */ /* 0x000fe20002000000 */
[----:B------:R-:W-:Y:S05]  /*0d70*/  BRA `(.L_x_12) ;  /* 0x0000000000047947 */ /* 0x000fea0003800000 */
.L_x_11:
[----:B------:R-:W-:Y:S06]  /*0d80*/  BAR.SYNC.DEFER_BLOCKING 0x0 ;  /* 0x0000000000007b1d */ /* 0x000fec0000010000 */
.L_x_12:
[----:B------:R-:W0:Y:S01]  /*0d90*/  LDC R12, c[0x0][0x290] ;  /* 0x0000a400ff0c7b82 */ /* 0x000e220000000800 */
[----:B------:R-:W-:Y:S01]  /*0da0*/  ISETP.NE.AND P0, PT, R11, RZ, PT ;  /* 0x000000ff0b00720c */ /* 0x000fe20003f05270 */
[----:B0-----:R-:W-:-:S05]  /*0db0*/  VIADD R8, R12, 0x3f ;  /* 0x0000003f0c087836 */ /* 0x001fca0000000000 */
[----:B------:R-:W-:-:S04]  /*0dc0*/  SHF.R.S32.HI R9, RZ, 0x1f, R8 ;  /* 0x0000001fff097819 */ /* 0x000fc80000011408 */
[----:B------:R-:W-:-:S04]  /*0dd0*/  LEA.HI R8, R9, R8, RZ, 0x6 ;  /* 0x0000000809087211 */ /* 0x000fc800078f30ff */
[----:B------:R-:W-:Y:S01]  /*0de0*/  SHF.R.S32.HI R8, RZ, 0x6, R8 ;  /* 0x00000006ff087819 */ /* 0x000fe20000011408 */
[----:B------:R-:W-:Y:S06]  /*0df0*/  @!P0 BRA `(.L_x_13) ;  /* 0x000000a400408947 */ /* 0x000fec0003800000 */
[----:B------:R-:W-:-:S13]  /*0e00*/  ISETP.NE.AND P0, PT, R11, 0x1, PT ;  /* 0x000000010b00780c */ /* 0x000fda0003f05270 */
[----:B------:R-:W-:Y:S05]  /*0e10*/  @P0 EXIT ;  /* 0x000000000000094d */ /* 0x000fea0003800000 */
[----:B------:R-:W-:Y:S01]  /*0e20*/  ISETP.GE.AND P0, PT, R12, 0x1, PT ;  /* 0x000000010c00780c */ /* 0x000fe20003f06270 */
[----:B------:R-:W-:Y:S01]  /*0e30*/  UMOV UR4, URZ ;  /* 0x0000003f00047c82 */ /* 0x000fe20008000000 */
[----:B------:R-:W-:Y:S02]  /*0e40*/  CS2R R86, SRZ ;  /* 0x0000000000567805 */ /* 0x000fe4000001ff00 */
[----:B------:R-:W-:Y:S02]  /*0e50*/  CS2R R88, SRZ ;  /* 0x0000000000587805 */ /* 0x000fe4000001ff00 */
[----:B------:R-:W-:Y:S02]  /*0e60*/  CS2R R90, SRZ ;  /* 0x00000000005a7805 */ /* 0x000fe4000001ff00 */
[----:B------:R-:W-:Y:S02]  /*0e70*/  CS2R R92, SRZ ;  /* 0x00000000005c7805 */ /* 0x000fe4000001ff00 */
[----:B------:R-:W-:-:S02]  /*0e80*/  CS2R R94, SRZ ;  /* 0x00000000005e7805 */ /* 0x000fc4000001ff00 */
[----:B------:R-:W-:Y:S02]  /*0e90*/  CS2R R96, SRZ ;  /* 0x0000000000607805 */ /* 0x000fe4000001ff00 */
        /* <DEDUP_REMOVED lines=57> */
[----:B------:R-:W-:Y:S01]  /*1230*/  CS2R R84, SRZ ;  /* 0x0000000000547805 */ /* 0x000fe2000001ff00 */
[----:B------:R-:W-:Y:S06]  /*1240*/  @!P0 BRA `(.L_x_14) ;  /* 0x0000000000d48947 */ /* 0x000fec0003800000 */
[----:B------:R-:W-:-:S04]  /*1250*/  LOP3.LUT R9, R5, 0x1, RZ, 0xfc, !PT ;  /* 0x0000000105097812 */ /* 0x000fc800078efcff */
[----:B------:R-:W-:-:S13]  /*1260*/  ISETP.NE.AND P0, PT, R9, 0x3, PT ;  /* 0x000000030900780c */ /* 0x000fda0003f05270 */
[----:B------:R-:W-:Y:S05]  /*1270*/  @!P0 BRA `(.L_x_15) ;  /* 0x0000000000048947 */ /* 0x000fea0003800000 */
[----:B------:R-:W-:Y:S01]  /*1280*/  BPT.TRAP 0x1 ;  /* 0x000000040000795c */ /* 0x000fe20000300000 */
.L_x_15:
[----:B------:R-:W0:Y:S01]  /*1290*/  S2UR UR5, SR_CgaCtaId ;  /* 0x00000000000579c3 */ /* 0x000e220000008800 */
[----:B------:R-:W-:Y:S01]  /*12a0*/  SHF.L.U32 R9, RZ, 0x1f, RZ ;  /* 0x0000001fff097819 */ /* 0x000fe200000006ff */
[----:B------:R-:W-:Y:S02]  /*12b0*/  UMOV UR4, 0x400 ;  /* 0x0000040000047882 */ /* 0x000fe40000000000 */
[----:B0-----:R-:W-:-:S12]  /*12c0*/  ULEA UR6, UR5, UR4, 0x18 ;  /* 0x0000000405067291 */ /* 0x001fd8000f8ec03f */
.L_x_16:
[----:B0-----:R-:W-:-:S04]  /*12d0*/  IMAD.U32 R10, RZ, RZ, UR6 ;  /* 0x00000006ff0a7e24 */ /* 0x001fc8000f8e00ff */
[----:B------:R0:W1:Y:S03]  /*12e0*/  SYNCS.PHASECHK.TRANS64.TRYWAIT P0, [R10+URZ+0x38000], R9 ;  /* 0x038000090a0075a7 */ /* 0x000066000800017f */
[----:B-1----:R-:W-:Y:S05]  /*12f0*/  @!P0 NANOSLEEP.SYNCS 0x989680 ;  /* 0x009896800000895d */ /* 0x002fea0003900000 */
[----:B------:R-:W1:Y:S02]  /*1300*/  @!P0 SYNCS.PHASECHK.TRANS64 P0, [R10+URZ+0x38000], R9 ;  /* 0x038000090a0085a7 */ /* 0x000e64000800007f */
[----:B-1----:R-:W-:Y:S05]  /*1310*/  @!P0 BRA `(.L_x_16) ;  /* 0xfffffffc00ec8947 */ /* 0x002fea000383ffff */
[----:B------:R-:W-:Y:S01]  /*1320*/  UIADD3 UR4, UR6, 0x1c000, URZ ;  /* 0x0001c00006047890 */ /* 0x000fe2000fffe03f */
[----:B------:R-:W-:Y:S01]  /*1330*/  WARPGROUP.ARRIVE ;  /* 0x00000000000079c5 */ /* 0x000fe20000000000 */
[----:B------:R-:W-:Y:S02]  /*1340*/  UMOV UR7, 0x40000040 ;  /* 0x4000004000077882 */ /* 0x000fe40000000000 */
[----:B------:R-:W-:Y:S02]  /*1350*/  USHF.R.U32.HI UR5, URZ, 0x4, UR4 ;  /* 0x000000043f057899 */ /* 0x000fe40008011604 */
[----:B------:R-:W-:Y:S02]  /*1360*/  USHF.R.U32.HI UR4, URZ, 0x4, UR6 ;  /* 0x000000043f047899 */ /* 0x000fe40008011606 */
[----:B------:R-:W-:Y:S02]  /*1370*/  ULOP3.LUT UR5, UR5, 0x3fff, URZ, 0xc0, !UPT ;  /* 0x00003fff05057892 */ /* 0x000fe4000f8ec03f */
[----:B------:R-:W-:-:S02]  /*1380*/  ULOP3.LUT UR8, UR4, 0x3fff, URZ, 0xc0, !UPT ;  /* 0x00003fff04087892 */ /* 0x000fc4000f8ec03f */
[----:B------:R-:W-:-:S03]  /*1390*/  ULOP3.LUT UR9, UR5, 0x2000000, URZ, 0xfc, !UPT ;  /* 0x0200000005097892 */ /* 0x000fc6000f8efc3f */
[----:B------:R-:W-:Y:S02]  /*13a0*/  UMOV UR5, 0x40000040 ;  /* 0x4000004000057882 */ /* 0x000fe40000000000 */
[----:B------:R-:W-:Y:S02]  /*13b0*/  UMOV UR4, UR8 ;  /* 0x0000000800047c82 */ /* 0x000fe40008000000 */
[----:B------:R-:W-:Y:S02]  /*13c0*/  UMOV UR6, UR9 ;  /* 0x0000000900067c82 */ /* 0x000fe40008000000 */
[----:B------:R-:W-:Y:S01]  /*13d0*/  HGMMA.64x128x16.F32 R88, gdesc[UR4].tnspA.tnspB, RZ, !UPT ;  /* 0x61e00000045879f0 */ /* 0x000fe2000c7008ff */
[----:B------:R-:W-:Y:S01]  /*13e0*/  UIADD3 UR4, UR8, 0x200, URZ ;  /* 0x0000020008047890 */ /* 0x000fe2000fffe03f */
[----:B------:R-:W-:-:S10]  /*13f0*/  UMOV UR5, 0x40000040 ;  /* 0x4000004000057882 */ /* 0x000fd40000000000 */
[----:B------:R-:W-:Y:S01]  /*1400*/  HGMMA.64x128x16.F32 R24, gdesc[UR4].tnspA.tnspB, RZ, !UPT ;  /* 0x61e00000041879f0 */ /* 0x000fe2000c7008ff */
[----:B------:R-:W-:Y:S02]  /*1410*/  UIADD3 UR4, UR8, 0x80, URZ ;  /* 0x0000008008047890 */ /* 0x000fe4000fffe03f */
[----:B------:R-:W-:Y:S01]  /*1420*/  UIADD3 UR6, UR9, 0x80, URZ ;  /* 0x0000008009067890 */ /* 0x000fe2000fffe03f */
[----:B------:R-:W-:Y:S01]  /*1430*/  UMOV UR5, 0x40000040 ;  /* 0x4000004000057882 */ /* 0x000fe20000000000 */
[----:B------:R-:W-:-:S07]  /*1440*/  UMOV UR7, 0x40000040 ;  /* 0x4000004000077882 */ /* 0x000fce0000000000 */
[----:B------:R-:W-:Y:S01]  /*1450*/  HGMMA.64x128x16.F32 R88, gdesc[UR4].tnspA.tnspB, R88 ;  /* 0x61e00000045879f0 */ /* 0x000fe20008700858 */
[----:B------:R-:W-:Y:S01]  /*1460*/  UIADD3 UR4, UR8, 0x280, URZ ;  /* 0x0000028008047890 */ /* 0x000fe2000fffe03f */
[----:B------:R-:W-:-:S10]  /*1470*/  UMOV UR5, 0x40000040 ;  /* 0x4000004000057882 */ /* 0x000fd40000000000 */
[----:B------:R-:W-:Y:S01]  /*1480*/  HGMMA.64x128x16.F32 R24, gdesc[UR4].tnspA.tnspB, R24 ;  /* 0x61e00000041879f0 */ /* 0x000fe20008700818 */
        /* <DEDUP_REMOVED lines=15> */
[----:B------:R-:W-:Y:S01]  /*1580*/  HGMMA.64x128x16.F32 R24, gdesc[UR4].tnspA.tnspB, R24, gsb0 ;  /* 0x61e00000041879f0 */ /* 0x000fe20008000818 */
[----:B------:R-:W-:-:S05]  /*1590*/  UMOV UR4, 0x1 ;  /* 0x0000000100047882 */ /* 0x000fca0000000000 */
.L_x_14:
[----:B0-----:R-:W-:-:S05]  /*15a0*/  VIMNMX R9, R8, 0x1, PT ;  /* 0x0000000108097848 */ /* 0x001fca0003fe0100 */
[----:B------:R-:W-:-:S05]  /*15b0*/  IMAD.IADD R11, R8, 0x1, -R9 ;  /* 0x00000001080b7824 */ /* 0x000fca00078e0a09 */
[----:B------:R-:W-:-:S13]  /*15c0*/  ISETP.GE.AND P0, PT, R11, 0x1, PT ;  /* 0x000000010b00780c */ /* 0x000fda0003f06270 */
[----:B------:R-:W-:Y:S05]  /*15d0*/  @!P0 BRA `(.L_x_17) ;  /* 0x0000000400488947 */ /* 0x000fea0003800000 */
[----:B------:R-:W0:Y:S01]  /*15e0*/  S2UR UR6, SR_CgaCtaId ;  /* 0x00000000000679c3 */ /* 0x000e220000008800 */
[----:B------:R-:W-:Y:S01]  /*15f0*/  UMOV UR5, 0x400 ;  /* 0x0000040000057882 */ /* 0x000fe20000000000 */
[----:B------:R-:W-:Y:S01]  /*1600*/  LOP3.LUT R14, R5, 0x1, RZ, 0xfc, !PT ;  /* 0x00000001050e7812 */ /* 0x000fe200078efcff */
[----:B------:R-:W-:Y:S01]  /*1610*/  IMAD.MOV.U32 R12, RZ, RZ, RZ ;  /* 0x000000ffff0c7224 */ /* 0x000fe200078e00ff */
[----:B------:R-:W-:Y:S01]  /*1620*/  UISETP.NE.U32.AND UP0, UPT, UR4, URZ, UPT ;  /* 0x0000003f0400728c */ /* 0x000fe2000bf05070 */
[----:B------:R-:W-:Y:S02]  /*1630*/  IMAD.MOV.U32 R8, RZ, RZ, R11 ;  /* 0x000000ffff087224 */ /* 0x000fe400078e000b */
[----:B------:R-:W-:Y:S01]  /*1640*/  IMAD.MOV.U32 R9, RZ, RZ, RZ ;  /* 0x000000ffff097224 */ /* 0x000fe200078e00ff */
[----:B0-----:R-:W-:-:S04]  /*1650*/  ULEA UR7, UR6, UR5, 0x18 ;  /* 0x0000000506077291 */ /* 0x001fc8000f8ec03f */
[----:B------:R-:W-:-:S04]  /*1660*/  UIADD3 UR5, UR7, 0x1c000, URZ ;  /* 0x0001c00007057890 */ /* 0x000fc8000fffe03f */
[----:B------:R-:W-:Y:S02]  /*1670*/  USHF.R.U32.HI UR6, URZ, 0x4, UR5 ;  /* 0x000000043f067899 */ /* 0x000fe40008011605 */
[----:B------:R-:W-:Y:S02]  /*1680*/  USHF.R.U32.HI UR5, URZ, 0x4, UR7 ;  /* 0x000000043f057899 */ /* 0x000fe40008011607 */
[----:B------:R-:W-:Y:S02]  /*1690*/  ULOP3.LUT UR6, UR6, 0x3fff, URZ, 0xc0, !UPT ;  /* 0x00003fff06067892 */ /* 0x000fe4000f8ec03f */
[----:B------:R-:W-:Y:S02]  /*16a0*/  ULOP3.LUT UR14, UR5, 0x3fff, URZ, 0xc0, !UPT ;  /* 0x00003fff050e7892 */ /* 0x000fe4000f8ec03f */
[----:B------:R-:W-:-:S12]  /*16b0*/  ULOP3.LUT UR15, UR6, 0x2000000, URZ, 0xfc, !UPT ;  /* 0x02000000060f7892 */ /* 0x000fd8000f8efc3f */
.L_x_22:
[----:B------:R-:W-:-:S13]  /*16c0*/  ISETP.NE.AND P1, PT, R14, 0x3, PT ;  /* 0x000000030e00780c */ /* 0x000fda0003f25270 */
[----:B------:R-:W-:Y:S05]  /*16d0*/  @!P1 BRA `(.L_x_18) ;  /* 0x0000000000049947 */ /* 0x000fea0003800000 */
[----:B------:R-:W-:Y:S01]  /*16e0*/  BPT.TRAP 0x1 ;  /* 0x000000040000795c */ /* 0x000fe20000300000 */
.L_x_18:
[----:B------:R-:W-:Y:S01]  /*16f0*/  SHF.L.U32 R10, R12, 0x1f, RZ ;  /* 0x0000001f0c0a7819 */ /* 0x000fe200000006ff */
[----:B------:R-:W-:-:S12]  /*1700*/  ULEA UR5, UR4, UR7, 0x3 ;  /* 0x0000000704057291 */ /* 0x000fd8000f8e183f */
.L_x_19:
[----:B0-----:R-:W-:-:S04]  /*1710*/  IMAD.U32 R13, RZ, RZ, UR5 ;  /* 0x00000005ff0d7e24 */ /* 0x001fc8000f8e00ff */
[----:B------:R0:W1:Y:S03]  /*1720*/  SYNCS.PHASECHK.TRANS64.TRYWAIT P0, [R13+URZ+0x38000], R10 ;  /* 0x0380000a0d0075a7 */ /* 0x000066000800017f */
[----:B-1----:R-:W-:Y:S05]  /*1730*/  @!P0 NANOSLEEP.SYNCS 0x989680 ;  /* 0x009896800000895d */ /* 0x002fea0003900000 */
[----:B------:R-:W1:Y:S02]  /*1740*/  @!P0 SYNCS.PHASECHK.TRANS64 P0, [R13+URZ+0x38000], R10 ;  /* 0x0380000a0d0085a7 */ /* 0x000e64000800007f */
[----:B-1----:R-:W-:Y:S05]  /*1750*/  @!P0 BRA `(.L_x_19) ;  /* 0xfffffffc00ec8947 */ /* 0x002fea000383ffff */
[----:B------:R-:W-:Y:S01]  /*1760*/  ULEA UR5, UR4, UR14, 0xa ;  /* 0x0000000e04057291 */ /* 0x000fe2000f8e503f */
[----:B------:R-:W-:Y:S01]  /*1770*/  WARPGROUP.ARRIVE ;  /* 0x00000000000079c5 */ /* 0x000fe20000000000 */
[----:B------:R-:W-:Y:S01]  /*1780*/  ULEA UR6, UR4, UR15, 0xa ;  /* 0x0000000f04067291 */ /* 0x000fe2000f8e503f */
[----:B------:R-:W-:Y:S01]  /*1790*/  UMOV UR9, 0x40000040 ;  /* 0x4000004000097882 */ /* 0x000fe20000000000 */
[----:B------:R-:W-:-:S03]  /*17a0*/  UMOV UR11, 0x40000040 ;  /* 0x40000040000b7882 */ /* 0x000fc60000000000 */
[----:B------:R-:W-:Y:S02]  /*17b0*/  UMOV UR8, UR5 ;  /* 0x0000000500087c82 */ /* 0x000fe40008000000 */
[----:B------:R-:W-:Y:S02]  /*17c0*/  UMOV UR10, UR6 ;  /* 0x00000006000a7c82 */ /* 0x000fe40008000000 */
[----:B------:R-:W-:Y:S01]  /*17d0*/  HGMMA.64x128x16.F32 R88, gdesc[UR8].tnspA.tnspB, R88, UP0 ;  /* 0x61e00000085879f0 */ /* 0x000fe2000bf00858 */
[----:B------:R-:W-:Y:S01]  /*17e0*/  UIADD3 UR8, UR5, 0x200, URZ ;  /* 0x0000020005087890 */ /* 0x000fe2000fffe03f */
[----:B------:R-:W-:-:S10]  /*17f0*/  UMOV UR9, 0x40000040 ;  /* 0x4000004000097882 */ /* 0x000fd40000000000 */
[----:B------:R-:W-:Y:S01]  /*1800*/  HGMMA.64x128x16.F32 R24, gdesc[UR8].tnspA.tnspB, R24, UP0 ;  /* 0x61e00000081879f0 */ /* 0x000fe2000bf00818 */
        /* <DEDUP_REMOVED lines=23> */
[----:B------:R-:W-:Y:S03]  /*1980*/  HGMMA.64x128x16.F32 R24, gdesc[UR8].tnspA.tnspB, R24, gsb0 ;  /* 0x61e00000081879f0 */ /* 0x000fe60008000818 */
[----:B------:R-:W-:Y:S02]  /*1990*/  WARPGROUP.DEPBAR.LE gsb0, 0x1 ;  /* 0x00008000000079c5 */ /* 0x000fe40000010100 */
[----:B------:R-:W-:Y:S05]  /*19a0*/  @!P1 BRA `(.L_x_20) ;  /* 0x0000000000049947 */ /* 0x000fea0003800000 */
[----:B------:R-:W-:Y:S01]  /*19b0*/  BPT.TRAP 0x1 ;  /* 0x000000040000795c */ /* 0x000fe20000300000 */
.L_x_20:
[----:B------:R-:W-:-:S13]  /*19c0*/  ISETP.NE.AND P0, PT, R6, RZ, PT ;  /* 0x000000ff0600720c */ /* 0x000fda0003f05270 */
[----:B0-----:R-:W-:-:S05]  /*19d0*/  @P0 LEA R10, R9, UR7, 0x3 ;  /* 0x00000007090a0c11 */ /* 0x001fca000f8e18ff */
[----:B------:R-:W-:-:S05]  /*19e0*/  @P0 VIADD R10, R10, 0x38038 ;  /* 0x000380380a0a0836 */ /* 0x000fca0000000000 */
[----:B------:R-:W-:-:S04]  /*19f0*/  @P0 PRMT R10, R3, 0x654, R10 ;  /* 0x00000654030a0816 */ /* 0x000fc8000000000a */
[----:B------:R0:W-:Y:S01]  /*1a00*/  @P0 SYNCS.ARRIVE.TRANS64.RED.A1T0 RZ, [R10+URZ], RZ ;  /* 0x000000ff0aff09a7 */ /* 0x0001e2000810043f */
[----:B------:R-:W-:-:S13]  /*1a10*/  ISETP.GT.U32.AND P0, PT, R5, 0x1, PT ;  /* 0x000000010500780c */ /* 0x000fda0003f04070 */
[----:B0-----:R-:W-:Y:S05]  /*1a20*/  @P0 BRA `(.L_x_21) ;  /* 0x0000000000040947 */ /* 0x001fea0003800000 */
[----:B------:R-:W-:Y:S01]  /*1a30*/  BPT.TRAP 0x1 ;  /* 0x000000040000795c */ /* 0x000fe20000300000 */
.L_x_21:
[----:B------:R-:W-:Y:S01]  /*1a40*/  UIADD3 UR4, UR4, 0x1, URZ ;  /* 0x0000000104047890 */ /* 0x000fe2000fffe03f */
[C---:B------:R-:W-:Y:S01]  /*1a50*/  ISETP.GT.AND P1, PT, R8.reuse, 0x1, PT ;  /* 0x000000010800780c */ /* 0x040fe20003f24270 */
[----:B------:R-:W-:Y:S02]  /*1a60*/  VIADD R9, R9, 0x1 ;  /* 0x0000000109097836 */ /* 0x000fe40000000000 */
[----:B------:R-:W-:Y:S01]  /*1a70*/  UISETP.NE.AND UP0, UPT, UR4, 0x7, UPT ;  /* 0x000000070400788c */ /* 0x000fe2000bf05270 */
[----:B------:R-:W-:Y:S02]  /*1a80*/  VIADD R8, R8, 0xffffffff ;  /* 0xffffffff08087836 */ /* 0x000fe40000000000 */
[C---:B------:R-:W-:Y:S01]  /*1a90*/  ISETP.NE.AND P0, PT, R9.reuse, 0x7, PT ;  /* 0x000000070900780c */ /* 0x040fe20003f05270 */
[----:B------:R-:W-:Y:S02]  /*1aa0*/  USEL UR5, URZ, 0x1, UP0 ;  /* 0x000000013f057887 */ /* 0x000fe40008000000 */
[----:B------:R-:W-:Y:S01]  /*1ab0*/  USEL UR4, UR4, URZ, UP0 ;  /* 0x0000003f04047287 */ /* 0x000fe20008000000 */
[----:B------:R-:W-:Y:S01]  /*1ac0*/  SEL R9, R9, RZ, P0 ;  /* 0x000000ff09097207 */ /* 0x000fe20000000000 */
[----:B------:R-:W-:-:S02]  /*1ad0*/  UPLOP3.LUT UP0, UPT, UPT, UPT, UPT, 0x80, 0x0 ;  /* 0x000000000000789c */ /* 0x000fc40003f0f070 */
[----:B------:R-:W-:Y:S01]  /*1ae0*/  LOP3.LUT R12, R12, UR5, RZ, 0x3c, !PT ;  /* 0x000000050c0c7c12 */ /* 0x000fe2000f8e3cff */
[----:B------:R-:W-:Y:S08]  /*1af0*/  @P1 BRA `(.L_x_22) ;  /* 0xfffffff800f01947 */ /* 0x000ff0000383ffff */
.L_x_17:
[----:B------:R-:W0:Y:S01]  /*1b00*/  LDC R8, c[0x0][0x290] ;  /* 0x0000a400ff087b82 */ /* 0x000e220000000800 */
[----:B------:R-:W-:Y:S02]  /*1b10*/  WARPGROUP.DEPBAR.LE gsb0, 0x0 ;  /* 0x00008000000079c5 */ /* 0x000fe40000010000 */
[----:B0-----:R-:W-:-:S13]  /*1b20*/  ISETP.GE.AND P0, PT, R8, 0x1, PT ;  /* 0x000000010800780c */ /* 0x001fda0003f06270 */
[----:B------:R-:W-:Y:S05]  /*1b30*/  @!P0 BRA `(.L_x_23) ;  /* 0x00000000005c8947 */ /* 0x000fea0003800000 */
[----:B------:R-:W-:-:S04]  /*1b40*/  LOP3.LUT R8, R5, 0x1, RZ, 0xfc, !PT ;  /* 0x0000000105087812 */ /* 0x000fc800078efcff */
[----:B------:R-:W-:-:S13]  /*1b50*/  ISETP.NE.AND P0, PT, R8, 0x3, PT ;  /* 0x000000030800780c */ /* 0x000fda0003f05270 */
[----:B------:R-:W-:Y:S05]  /*1b60*/  @!P0 BRA `(.L_x_24) ;  /* 0x0000000000048947 */ /* 0x000fea0003800000 */
[----:B------:R-:W-:Y:S01]  /*1b70*/  BPT.TRAP 0x1 ;  /* 0x000000040000795c */ /* 0x000fe20000300000 */
.L_x_24:
[----:B------:R-:W-:Y:S01]  /*1b80*/  ISETP.NE.AND P0, PT, R6, RZ, PT ;  /* 0x000000ff0600720c */ /* 0x000fe20003f05270 */
[----:B------:R-:W-:Y:S01]  /*1b90*/  BSSY B0, `(.L_x_25) ;  /* 0x000000f000007945 */ /* 0x000fe20003800000 */
[----:B------:R-:W-:-:S11]  /*1ba0*/  ISETP.GT.U32.AND P1, PT, R5, 0x1, PT ;  /* 0x000000010500780c */ /* 0x000fd60003f24070 */
[----:B------:R-:W-:Y:S05]  /*1bb0*/  @!P0 BRA `(.L_x_26) ;  /* 0x0000000000308947 */ /* 0x000fea0003800000 */
[----:B------:R-:W0:Y:S01]  /*1bc0*/  S2R R10, SR_CgaCtaId ;  /* 0x00000000000a7919 */ /* 0x000e220000008800 */
[----:B------:R-:W-:-:S04]  /*1bd0*/  IMAD.WIDE.U32 R8, R11, 0x24924925, RZ ;  /* 0x249249250b087825 */ /* 0x000fc800078e00ff */
[----:B------:R-:W-:-:S05]  /*1be0*/  IMAD.IADD R5, R11, 0x1, -R9 ;  /* 0x000000010b057824 */ /* 0x000fca00078e0a09 */
[----:B------:R-:W-:-:S04]  /*1bf0*/  LEA.HI R5, R5, R9, RZ, 0x1f ;  /* 0x0000000905057211 */ /* 0x000fc800078ff8ff */
[----:B------:R-:W-:Y:S02]  /*1c00*/  SHF.R.U32.HI R6, RZ, 0x2, R5 ;  /* 0x00000002ff067819 */ /* 0x000fe40000011605 */
[----:B------:R-:W-:-:S03]  /*1c10*/  MOV R5, 0x400 ;  /* 0x0000040000057802 */ /* 0x000fc60000000f00 */
[----:B------:R-:W-:Y:S01]  /*1c20*/  IMAD R6, R6, -0x7, R11 ;  /* 0xfffffff906067824 */ /* 0x000fe200078e020b */
[----:B0-----:R-:W-:-:S05]  /*1c30*/  LEA R5, R10, R5, 0x18 ;  /* 0x000000050a057211 */ /* 0x001fca00078ec0ff */
[----:B------:R-:W-:-:S04]  /*1c40*/  IMAD R6, R6, 0x8, R5 ;  /* 0x0000000806067824 */ /* 0x000fc800078e0205 */
[----:B------:R-:W-:-:S05]  /*1c50*/  VIADD R6, R6, 0x38038 ;  /* 0x0003803806067836 */ /* 0x000fca0000000000 */
[----:B------:R-:W-:-:S04]  /*1c60*/  PRMT R6, R3, 0x654, R6 ;  /* 0x0000065403067816 */ /* 0x000fc80000000006 */
[----:B------:R0:W-:Y:S03]  /*1c70*/  SYNCS.ARRIVE.TRANS64.RED.A1T0 RZ, [R6+URZ], RZ ;  /* 0x000000ff06ff79a7 */ /* 0x0001e6000810043f */
.L_x_26:
[----:B------:R-:W-:Y:S05]  /*1c80*/  BSYNC B0 ;  /* 0x0000000000007941 */ /* 0x000fea0003800000 */
.L_x_25:
[----:B------:R-:W-:Y:S05]  /*1c90*/  @P1 BRA `(.L_x_23) ;  /* 0x0000000000041947 */ /* 0x000fea0003800000 */
[----:B------:R-:W-:Y:S01]  /*1ca0*/  BPT.TRAP 0x1 ;  /* 0x000000040000795c */ /* 0x000fe20000300000 */
.L_x_23:
[----:B------:R-:W0:Y:S01]  /*1cb0*/  S2R R3, SR_TID.X ;  /* 0x0000000000037919 */ /* 0x000e220000002100 */
[----:B------:R-:W1:Y:S01]  /*1cc0*/  LDC.64 R16, c[0x0][0x280] ;  /* 0x0000a000ff107b82 */ /* 0x000e620000000a00 */
[----:B------:R-:W-:Y:S01]  /*1cd0*/  SHF.R.S32.HI R18, RZ, 0x1f, R4 ;  /* 0x0000001fff127819 */ /* 0x000fe20000011404 */
[----:B------:R-:W2:Y:S06]  /*1ce0*/  S2R R13, SR_CTAID.X ;  /* 0x00000000000d7919 */ /* 0x000eac0000002500 */
[----:B------:R-:W4:Y:S01]  /*1cf0*/  LDC.64 R14, c[0x0][0x5d0] ;  /* 0x00017400ff0e7b82 */ /* 0x000f220000000a00 */
[----:B0-----:R-:W-:-:S04]  /*1d00*/  SHF.R.S32.HI R6, RZ, 0x1f, R3 ;  /* 0x0000001fff067819 */ /* 0x001fc80000011403 */
[----:B------:R-:W-:-:S04]  /*1d10*/  LEA.HI R6, R6, R3, RZ, 0x7 ;  /* 0x0000000306067211 */ /* 0x000fc800078f38ff */
[----:B------:R-:W-:-:S05]  /*1d20*/  LOP3.LUT R6, R6, 0xffffff80, RZ, 0xc0, !PT ;  /* 0xffffff8006067812 */ /* 0x000fca00078ec0ff */
[----:B------:R-:W-:-:S05]  /*1d30*/  IMAD.IADD R6, R3, 0x1, -R6 ;  /* 0x0000000103067824 */ /* 0x000fca00078e0a06 */
[----:B------:R-:W-:-:S04]  /*1d40*/  SHF.R.S32.HI R9, RZ, 0x1f, R6 ;  /* 0x0000001fff097819 */ /* 0x000fc80000011406 */
[----:B------:R-:W-:-:S04]  /*1d50*/  LEA.HI R3, R9, R6, RZ, 0x2 ;  /* 0x0000000609037211 */ /* 0x000fc800078f10ff */
[--C-:B------:R-:W-:Y:S02]  /*1d60*/  SHF.R.S32.HI R8, RZ, 0x2, R3.reuse ;  /* 0x00000002ff087819 */ /* 0x100fe40000011403 */
[----:B------:R-:W-:Y:S02]  /*1d70*/  SHF.R.S32.HI R5, RZ, 0x1f, R3 ;  /* 0x0000001fff057819 */ /* 0x000fe40000011403 */
[----:B------:R-:W-:Y:S02]  /*1d80*/  LOP3.LUT R3, R3, 0xfffffffc, RZ, 0xc0, !PT ;  /* 0xfffffffc03037812 */ /* 0x000fe400078ec0ff */
[----:B------:R-:W-:-:S03]  /*1d90*/  LEA.HI R5, R5, R8, RZ, 0x3 ;  /* 0x0000000805057211 */ /* 0x000fc600078f18ff */
[----:B------:R-:W-:Y:S01]  /*1da0*/  IMAD.IADD R22, R6, 0x1, -R3 ;  /* 0x0000000106167824 */ /* 0x000fe200078e0a03 */
[----:B------:R-:W-:-:S03]  /*1db0*/  LOP3.LUT R5, R5, 0xfffffff8, RZ, 0xc0, !PT ;  /* 0xfffffff805057812 */ /* 0x000fc600078ec0ff */
[----:B------:R-:W-:Y:S02]  /*1dc0*/  IMAD.SHL.U32 R12, R22, 0x2, RZ ;  /* 0x00000002160c7824 */ /* 0x000fe400078e00ff */
[----:B------:R-:W-:Y:S01]  /*1dd0*/  IMAD.IADD R8, R8, 0x1, -R5 ;  /* 0x0000000108087824 */ /* 0x000fe200078e0a05 */
[----:B------:R-:W-:Y:S01]  /*1de0*/  LEA.HI R5, R9, R6, RZ, 0x5 ;  /* 0x0000000609057211 */ /* 0x000fe200078f28ff */
[----:B------:R-:W-:Y:S02]  /*1df0*/  IMAD.SHL.U32 R6, R7, 0x80, RZ ;  /* 0x0000008007067824 */ /* 0x000fe400078e00ff */
[----:B--2---:R-:W-:Y:S01]  /*1e00*/  IMAD.SHL.U32 R7, R13, 0x80, RZ ;  /* 0x000000800d077824 */ /* 0x004fe200078e00ff */
[----:B------:R-:W-:Y:S02]  /*1e10*/  SHF.R.S32.HI R9, RZ, 0x1f, R8 ;  /* 0x0000001fff097819 */ /* 0x000fe40000011408 */
[----:B-1----:R-:W-:Y:S02]  /*1e20*/  ISETP.GE.AND P0, PT, R6, R17, PT ;  /* 0x000000110600720c */ /* 0x002fe40003f06270 */
[----:B------:R-:W-:-:S02]  /*1e30*/  SHF.R.S32.HI R5, RZ, 0x5, R5 ;  /* 0x00000005ff057819 */ /* 0x000fc40000011405 */
[----:B------:R-:W-:Y:S02]  /*1e40*/  ISETP.GE.OR P0, PT, R7, R16, P0 ;  /* 0x000000100700720c */ /* 0x000fe40000706670 */
[----:B------:R-:W-:Y:S01]  /*1e50*/  SHF.R.S32.HI R3, RZ, 0x1f, R6 ;  /* 0x0000001fff037819 */ /* 0x000fe20000011406 */
[----:B------:R-:W-:-:S04]  /*1e60*/  IMAD.WIDE R10, R5, 0x10, R8 ;  /* 0x00000010050a7825 */ /* 0x000fc800078e0208 */
[----:B------:R-:W-:Y:S01]  /*1e70*/  IMAD.WIDE R10, R13, 0x80, R10 ;  /* 0x000000800d0a7825 */ /* 0x000fe200078e020a */
[----:B------:R-:W-:-:S03]  /*1e80*/  SHF.R.S32.HI R13, RZ, 0x1f, R12 ;  /* 0x0000001fff0d7819 */ /* 0x000fc6000001140c */
[-C--:B----4-:R-:W-:Y:S02]  /*1e90*/  IMAD R19, R11, R14.reuse, RZ ;  /* 0x0000000e0b137224 */ /* 0x090fe400078e02ff */
[----:B------:R-:W-:Y:S01]  /*1ea0*/  IMAD.WIDE.U32 R20, R10, R14, R12 ;  /* 0x0000000e0a147225 */ /* 0x000fe200078e000c */
[----:B------:R-:W-:Y:S06]  /*1eb0*/  @P0 EXIT ;  /* 0x000000000000094d */ /* 0x000fec0003800000 */
[----:B------:R-:W-:Y:S01]  /*1ec0*/  ULDC.64 UR6, c[0x0][0x288] ;  /* 0x0000a20000067ab9 */ /* 0x000fe20000000a00 */
[----:B------:R-:W-:Y:S01]  /*1ed0*/  IMAD R19, R10, R15, R19 ;  /* 0x0000000f0a137224 */ /* 0x000fe200078e0213 */
[----:B------:R-:W-:Y:S01]  /*1ee0*/  ISETP.GE.AND P0, PT, R23, UR6, PT ;  /* 0x0000000617007c0c */ /* 0x000fe2000bf06270 */
[----:B------:R-:W-:Y:S01]  /*1ef0*/  ULDC.64 UR4, c[0x0][0x5e0] ;  /* 0x0001780000047ab9 */ /* 0x000fe20000000a00 */
[----:B------:R-:W-:Y:S01]  /*1f00*/  IADD3 R20, P1, R6, R20, RZ ;  /* 0x0000001406147210 */ /* 0x000fe20007f3e0ff */
[----:B------:R-:W-:Y:S01]  /*1f10*/  IMAD R5, R5, -0x10, -R7 ;  /* 0xfffffff005057824 */ /* 0x000fe200078e0a07 */
[----:B------:R-:W-:Y:S01]  /*1f20*/  ISETP.GE.OR P0, PT, R4, UR7, P0 ;  /* 0x0000000704007c0c */ /* 0x000fe20008706670 */
[----:B------:R-:W-:Y:S01]  /*1f30*/  IMAD R9, R18, UR4, RZ ;  /* 0x0000000412097c24 */ /* 0x000fe2000f8e02ff */
[----:B------:R-:W-:Y:S01]  /*1f40*/  IADD3.X R21, R3, R21, R19, P1, !PT ;  /* 0x0000001503157210 */ /* 0x000fe20000ffe413 */
[----:B------:R-:W-:Y:S01]  /*1f50*/  ULDC.64 UR6, c[0x0][0x5d8] ;  /* 0x0001760000067ab9 */ /* 0x000fe20000000a00 */
[----:B------:R-:W-:Y:S01]  /*1f60*/  SHF.R.S32.HI R19, RZ, 0x1f, R23 ;  /* 0x0000001fff137819 */ /* 0x000fe20000011417 */
[C---:B------:R-:W-:Y:S01]  /*1f70*/  IMAD R9, R4.reuse, UR5, R9 ;  /* 0x0000000504097c24 */ /* 0x040fe2000f8e0209 */
[----:B------:R-:W-:Y:S01]  /*1f80*/  IADD3 R5, R5, R16, -R8 ;  /* 0x0000001005057210 */ /* 0x000fe20007ffe808 */
[----:B------:R-:W-:-:S04]  /*1f90*/  IMAD.WIDE.U32 R20, R4, UR4, R20 ;  /* 0x0000000404147c25 */ /* 0x000fc8000f8e0014 */
[----:B------:R-:W-:Y:S02]  /*1fa0*/  IMAD R8, R19, UR6, RZ ;  /* 0x0000000613087c24 */ /* 0x000fe4000f8e02ff */
[----:B------:R-:W-:Y:S02]  /*1fb0*/  IMAD R7, R22, -0x2, R17 ;  /* 0xfffffffe16077824 */ /* 0x000fe400078e0211 */
[----:B------:R-:W-:Y:S01]  /*1fc0*/  IMAD.IADD R155, R21, 0x1, R9 ;  /* 0x00000001159b7824 */ /* 0x000fe200078e0209 */
[----:B------:R-:W-:Y:S06]  /*1fd0*/  @P0 EXIT ;  /* 0x000000000000094d */ /* 0x000fec0003800000 */
[----:B---3-5:R-:W-:Y:S01]  /*1fe0*/  FSETP.NEU.AND P1, PT, R2, RZ, PT ;  /* 0x000000ff0200720b */ /* 0x028fe20003f2d000 */
[----:B------:R-:W-:Y:S01]  /*1ff0*/  IMAD.IADD R7, R7, 0x1, -R6 ;  /* 0x0000000107077824 */ /* 0x000fe200078e0a06 */
[----:B------:R-:W-:Y:S01]  /*2000*/  ULDC.64 UR4, c[0x0][0x5b8] ;  /* 0x00016e0000047ab9 */ /* 0x000fe20000000a00 */
[----:B------:R-:W-:Y:S01]  /*2010*/  IMAD.MOV.U32 R154, RZ, RZ, R20 ;  /* 0x000000ffff9a7224 */ /* 0x000fe200078e0014 */
[C-C-:B------:R-:W-:Y:S01]  /*2020*/  SHF.L.U64.HI R160, R14.reuse, 0x3, R15.reuse ;  /* 0x000000030ea07819 */ /* 0x140fe2000001020f */
[----:B------:R-:W-:Y:S01]  /*2030*/  IMAD R16, R19, UR4, RZ ;  /* 0x0000000413107c24 */ /* 0x000fe2000f8e02ff */
[----:B------:R-:W-:Y:S01]  /*2040*/  ISETP.GT.AND P5, PT, R7, RZ, PT ;  /* 0x000000ff0700720c */ /* 0x000fe20003fa4270 */
[C---:B------:R-:W-:Y:S01]  /*2050*/  IMAD R153, R23.reuse, UR7, R8 ;  /* 0x0000000717997c24 */ /* 0x040fe2000f8e0208 */
[----:B------:R-:W-:Y:S01]  /*2060*/  SHF.L.U64.HI R8, R14, 0x6, R15 ;  /* 0x000000060e087819 */ /* 0x000fe2000001020f */
[----:B------:R-:W-:Y:S01]  /*2070*/  IMAD.WIDE.U32 R154, R23, UR6, R154 ;  /* 0x00000006179a7c25 */ /* 0x000fe2000f8e009a */
[----:B------:R-:W-:-:S03]  /*2080*/  ISETP.GT.AND P0, PT, R5, RZ, P5 ;  /* 0x000000ff0500720c */ /* 0x000fc60002f04270 */
[----:B------:R-:W-:Y:S02]  /*2090*/  IMAD R21, R23, UR5, R16 ;  /* 0x0000000517157c24 */ /* 0x000fe4000f8e0210 */
[C---:B------:R-:W-:Y:S02]  /*20a0*/  IMAD.SHL.U32 R9, R14.reuse, 0x40, RZ ;  /* 0x000000400e097824 */ /* 0x040fe400078e00ff */
[----:B------:R-:W-:Y:S02]  /*20b0*/  IMAD.SHL.U32 R159, R14, 0x8, RZ ;  /* 0x000000080e9f7824 */ /* 0x000fe400078e00ff */
[----:B------:R-:W-:Y:S01]  /*20c0*/  IMAD.IADD R153, R155, 0x1, R153 ;  /* 0x000000019b997824 */ /* 0x000fe200078e0299 */
[----:B------:R-:W-:Y:S06]  /*20d0*/  @!P1 BRA `(.L_x_27) ;  /* 0x0000006800489947 */ /* 0x000fec0003800000 */
[----:B------:R-:W-:Y:S01]  /*20e0*/  IADD3 R14, P1, R6, R12, RZ ;  /* 0x0000000c060e7210 */ /* 0x000fe20007f3e0ff */
[----:B------:R-:W-:Y:S01]  /*20f0*/  ULDC.64 UR6, c[0x0][0x5c0] ;  /* 0x0001700000067ab9 */ /* 0x000fe20000000a00 */
[----:B------:R-:W-:Y:S01]  /*2100*/  ULDC.64 UR8, c[0x0][0x5b0] ;  /* 0x00016c0000087ab9 */ /* 0x000fe20000000a00 */
[----:B------:R-:W-:Y:S01]  /*2110*/  IMAD R17, R18, UR6, RZ ;  /* 0x0000000612117c24 */ /* 0x000fe2000f8e02ff */
[----:B------:R-:W-:Y:S01]  /*2120*/  ULDC.64 UR10, c[0x0][0x5a8] ;  /* 0x00016a00000a7ab9 */ /* 0x000fe20000000a00 */
[----:B------:R-:W-:Y:S02]  /*2130*/  IMAD.X R15, R3, 0x1, R13, P1 ;  /* 0x00000001030f7824 */ /* 0x000fe400008e060d */
[C---:B------:R-:W-:Y:S02]  /*2140*/  IMAD R158, R4.reuse, UR7, R17 ;  /* 0x00000007049e7c24 */ /* 0x040fe4000f8e0211 */
[----:B------:R-:W-:-:S04]  /*2150*/  IMAD.WIDE.U32 R14, R4, UR6, R14 ;  /* 0x00000006040e7c25 */ /* 0x000fc8000f8e000e */
[----:B------:R-:W-:Y:S02]  /*2160*/  IMAD.IADD R15, R15, 0x1, R158 ;  /* 0x000000010f0f7824 */ /* 0x000fe400078e029e */
[----:B------:R-:W-:Y:S02]  /*2170*/  IMAD R163, R11, UR8, RZ ;  /* 0x000000080ba37c24 */ /* 0x000fe4000f8e02ff */
[----:B------:R-:W-:-:S04]  /*2180*/  IMAD.WIDE.U32 R14, R23, UR4, R14 ;  /* 0x00000004170e7c25 */ /* 0x000fc8000f8e000e */
[----:B------:R-:W-:Y:S02]  /*2190*/  IMAD.IADD R17, R21, 0x1, R15 ;  /* 0x0000000115117824 */ /* 0x000fe400078e020f */
[----:B------:R-:W-:Y:S02]  /*21a0*/  IMAD.MOV.U32 R16, RZ, RZ, R14 ;  /* 0x000000ffff107224 */ /* 0x000fe400078e000e */
[C---:B------:R-:W-:Y:S02]  /*21b0*/  IMAD R163, R10.reuse, UR9, R163 ;  /* 0x000000090aa37c24 */ /* 0x040fe4000f8e02a3 */
[----:B------:R-:W-:-:S04]  /*21c0*/  IMAD.WIDE.U32 R18, R10, UR8, R16 ;  /* 0x000000080a127c25 */ /* 0x000fc8000f8e0010 */
[----:B------:R-:W-:Y:S01]  /*21d0*/  IMAD.IADD R19, R19, 0x1, R163 ;  /* 0x0000000113137824 */ /* 0x000fe200078e02a3 */
[----:B------:R-:W-:-:S04]  /*21e0*/  LEA R156, P1, R18, UR10, 0x1 ;  /* 0x0000000a129c7c11 */ /* 0x000fc8000f8208ff */
[----:B------:R-:W-:-:S05]  /*21f0*/  LEA.HI.X R157, R18, UR11, R19, 0x1, P1 ;  /* 0x0000000b129d7c11 */ /* 0x000fca00088f0c13 */
[----:B------:R-:W2:Y:S01]  /*2200*/  @P0 LDG.E.LTC128B.U16 R161, desc[UR12][R156.64] ;  /* 0x0000000c9ca10981 */ /* 0x000ea2000c1e1520 */
[----:B------:R-:W-:Y:S01]  /*2210*/  IMAD.WIDE.U32 R18, R23, UR4, RZ ;  /* 0x0000000417127c25 */ /* 0x000fe2000f8e00ff */
[----:B------:R-:W-:Y:S01]  /*2220*/  ULDC.64 UR4, c[0x0][0x5c8] ;  /* 0x0001720000047ab9 */ /* 0x000fe20000000a00 */
[----:B------:R-:W-:Y:S01]  /*2230*/  ISETP.GT.AND P4, PT, R7, 0x1, PT ;  /* 0x000000010700780c */ /* 0x000fe20003f84270 */
[----:B------:R-:W-:Y:S01]  /*2240*/  BSSY B0, `(.L_x_28) ;  /* 0x0000017000007945 */ /* 0x000fe20003800000 */
[----:B------:R-:W-:Y:S02]  /*2250*/  IMAD.IADD R21, R19, 0x1, R21 ;  /* 0x0000000113157824 */ /* 0x000fe400078e0215 */
[----:B------:R-:W-:-:S04]  /*2260*/  IMAD.MOV.U32 R20, RZ, RZ, R18 ;  /* 0x000000ffff147224 */ /* 0x000fc800078e0012 */
[----:B------:R-:W-:-:S04]  /*2270*/  IMAD.WIDE.U32 R22, R10, UR8, R20 ;  /* 0x000000080a167c25 */ /* 0x000fc8000f8e0014 */
[----:B------:R-:W-:Y:S02]  /*2280*/  IMAD.IADD R23, R163, 0x1, R23 ;  /* 0x00000001a3177824 */ /* 0x000fe400078e0217 */
[----:B------:R-:W-:-:S04]  /*2290*/  IMAD.WIDE.U32 R22, R4, UR6, R22 ;  /* 0x0000000604167c25 */ /* 0x000fc8000f8e0016 */
[----:B------:R-:W-:Y:S02]  /*22a0*/  IMAD.IADD R23, R158, 0x1, R23 ;  /* 0x000000019e177824 */ /* 0x000fe400078e0217 */
[----:B--2---:R-:W-:-:S05]  /*22b0*/  HADD2.F32 R155, -RZ, R161.H0_H0 ;  /* 0x200000a1ff9b7230 */ /* 0x004fca0000004100 */
[----:B------:R-:W-:Y:S01]  /*22c0*/  FMUL R165, R155, R2 ;  /* 0x000000029ba57220 */ /* 0x000fe20000400000 */
[----:B------:R-:W-:Y:S02]  /*22d0*/  IADD3 R155, P2, P3, R6, R22, R12 ;  /* 0x00000016069b7210 */ /* 0x000fe40007b5e00c */
[----:B------:R-:W-:Y:S01]  /*22e0*/  LEA R22, P1, R154, UR4, 0x1 ;  /* 0x000000049a167c11 */ /* 0x000fe2000f8208ff */
[----:B------:R-:W-:Y:S01]  /*22f0*/  FFMA R165, R88, R0, R165 ;  /* 0x0000000058a57223 */ /* 0x000fe200000000a5 */
[----:B------:R-:W-:Y:S02]  /*2300*/  IADD3.X R156, R3, R23, R13, P2, P3 ;  /* 0x00000017039c7210 */ /* 0x000fe400017e640d */
[----:B------:R-:W-:Y:S02]  /*2310*/  LEA.HI.X R23, R154, UR5, R153, 0x1, P1 ;  /* 0x000000059a177c11 */ /* 0x000fe400088f0c99 */
[----:B------:R-:W-:Y:S02]  /*2320*/  F2FP.F16.F32.PACK_AB R165, RZ, R165 ;  /* 0x000000a5ffa5723e */ /* 0x000fe400000000ff */
[----:B------:R-:W-:-:S02]  /*2330*/  ISETP.GT.AND P1, PT, R5, RZ, P4 ;  /* 0x000000ff0500720c */ /* 0x000fc40002724270 */
[C---:B------:R-:W-:Y:S01]  /*2340*/  LEA R152, P2, R155.reuse, UR10, 0x1 ;  /* 0x0000000a9b987c11 */ /* 0x040fe2000f8408ff */
[----:B------:R0:W-:Y:S01]  /*2350*/  @P0 STG.E.U16 desc[UR12][R22.64], R165 ;  /* 0x000000a516000986 */ /* 0x0001e2000c10150c */
[----:B------:R-:W-:Y:S02]  /*2360*/  LOP3.LUT R88, R88, 0xfffffffd, RZ, 0xc0, !PT ;  /* 0xfffffffd58587812 */ /* 0x000fe400078ec0ff */
[----:B------:R-:W-:Y:S02]  /*2370*/  LEA.HI.X R153, R155, UR11, R156, 0x1, P2 ;  /* 0x0000000b9b997c11 */ /* 0x000fe400090f0c9c */
[----:B------:R-:W-:-:S05]  /*2380*/  @P4 LOP3.LUT R88, R88, 0x2, RZ, 0xfc, !PT ;  /* 0x0000000258584812 */ /* 0x000fca00078efcff */
[----:B------:R-:W-:Y:S05]  /*2390*/  @!P1 BRA `(.L_x_29) ;  /* 0x0000000000049947 */ /* 0x000fea0003800000 */
[----:B------:R1:W5:Y:S02]  /*23a0*/  LDG.E.LTC128B.U16 R161, desc[UR12][R152.64+0x2] ;  /* 0x0000020c98a17981 */ /* 0x000364000c1e1520 */
.L_x_29:
[----:B------:R-:W-:Y:S05]  /*23b0*/  BSYNC B0 ;  /* 0x0000000000007941 */ /* 0x000fea0003800000 */
.L_x_28:
[----:B------:R-:W-:Y:S01]  /*23c0*/  USHF.L.U32 UR4, UR8, 0x3, URZ ;  /* 0x0000000308047899 */ /* 0x000fe2000800063f */
[----:B-----5:R-:W-:Y:S01]  /*23d0*/  HADD2.F32 R157, -RZ, R161.H0_H0 ;  /* 0x200000a1ff9d7230 */ /* 0x020fe20000004100 */
[----:B------:R-:W-:Y:S01]  /*23e0*/  USHF.L.U64.HI UR5, UR8, 0x3, UR9 ;  /* 0x0000000308057899 */ /* 0x000fe20008010209 */
[----:B------:R-:W-:-:S03]  /*23f0*/  ISETP.GT.AND P0, PT, R5, 0x8, P5 ;  /* 0x000000080500780c */ /* 0x000fc60002f04270 */
[----:B------:R-:W-:Y:S02]  /*2400*/  IMAD.U32 R154, RZ, RZ, UR4 ;  /* 0x00000004ff9a7e24 */ /* 0x000fe4000f8e00ff */
[----:B------:R-:W-:Y:S01]  /*2410*/  FMUL R162, R157, R2 ;  /* 0x000000029da27220 */ /* 0x000fe20000400000 */
[----:B------:R-:W-:-:S03]  /*2420*/  IMAD.U32 R155, RZ, RZ, UR5 ;  /* 0x00000005ff9b7e24 */ /* 0x000fc6000f8e00ff */
[----:B------:R-:W-:Y:S01]  /*2430*/  FFMA R164, R89, R0, R162 ;  /* 0x0000000059a47223 */ /* 0x000fe200000000a2 */
[----:B------:R-:W-:-:S04]  /*2440*/  IMAD.WIDE.U32 R156, R10, UR8, R154 ;  /* 0x000000080a9c7c25 */ /* 0x000fc8000f8e009a */
[----:B------:R-:W-:Y:S01]  /*2450*/  IMAD.IADD R89, R163, 0x1, R157 ;  /* 0x00000001a3597824 */ /* 0x000fe200078e029d */
[----:B------:R-:W-:Y:S02]  /*2460*/  IADD3 R162, P2, R14, R156, RZ ;  /* 0x0000009c0ea27210 */ /* 0x000fe40007f5e0ff */
[----:B------:R-:W-:-:S03]  /*2470*/  F2FP.F16.F32.PACK_AB R163, RZ, R164 ;  /* 0x000000a4ffa3723e */ /* 0x000fc600000000ff */
[----:B------:R-:W-:Y:S01]  /*2480*/  IMAD.X R157, R89, 0x1, R17, P2 ;  /* 0x00000001599d7824 */ /* 0x000fe200010e0611 */
[C---:B------:R-:W-:Y:S01]  /*2490*/  LEA R164, P2, R162.reuse, UR10, 0x1 ;  /* 0x0000000aa2a47c11 */ /* 0x040fe2000f8408ff */
[----:B------:R2:W-:Y:S03]  /*24a0*/  @P1 STG.E.U16 desc[UR12][R22.64+0x2], R163 ;  /* 0x000002a316001986 */ /* 0x0005e6000c10150c */
[----:B0-----:R-:W-:-:S05]  /*24b0*/  LEA.HI.X R165, R162, UR11, R157, 0x1, P2 ;  /* 0x0000000ba2a57c11 */ /* 0x001fca00090f0c9d */
[----:B------:R0:W3:Y:S01]  /*24c0*/  @P0 LDG.E.LTC128B.U16 R161, desc[UR12][R164.64] ;  /* 0x0000000ca4a10981 */ /* 0x0000e2000c1e1520 */
[----:B------:R-:W-:Y:S01]  /*24d0*/  IADD3 R156, P1, R18, R156, RZ ;  /* 0x0000009c129c7210 */ /* 0x000fe20007f3e0ff */
[----:B------:R-:W-:Y:S04]  /*24e0*/  BSSY B0, `(.L_x_30) ;  /* 0x0000014000007945 */ /* 0x000fe80003800000 */
[----:B------:R-:W-:Y:S02]  /*24f0*/  IMAD.X R157, R89, 0x1, R21, P1 ;  /* 0x00000001599d7824 */ /* 0x000fe400008e0615 */
[----:B------:R-:W-:-:S04]  /*2500*/  IMAD.WIDE.U32 R156, R4, UR6, R156 ;  /* 0x00000006049c7c25 */ /* 0x000fc8000f8e009c */
[----:B0-----:R-:W-:Y:S01]  /*2510*/  IMAD.IADD R164, R158, 0x1, R157 ;  /* 0x000000019ea47824 */ /* 0x001fe200078e029d */
[----:B------:R-:W-:-:S04]  /*2520*/  IADD3 R157, P2, P3, R6, R156, R12 ;  /* 0x0000009c069d7210 */ /* 0x000fc80007b5e00c */
[----:B------:R-:W-:Y:S02]  /*2530*/  IADD3.X R164, R3, R164, R13, P2, P3 ;  /* 0x000000a403a47210 */ /* 0x000fe400017e640d */
[----:B------:R-:W-:Y:S02]  /*2540*/  ISETP.GT.AND P2, PT, R5, 0x8, P4 ;  /* 0x000000080500780c */ /* 0x000fe40002744270 */
[----:B------:R-:W-:-:S04]  /*2550*/  LEA R156, P3, R157, UR10, 0x1 ;  /* 0x0000000a9d9c7c11 */ /* 0x000fc8000f8608ff */
[----:B------:R-:W-:Y:S01]  /*2560*/  LEA.HI.X R157, R157, UR11, R164, 0x1, P3 ;  /* 0x0000000b9d9d7c11 */ /* 0x000fe200098f0ca4 */
[----:B---3--:R-:W-:-:S05]  /*2570*/  HADD2.F32 R89, -RZ, R161.H0_H0 ;  /* 0x200000a1ff597230 */ /* 0x008fca0000004100 */
[----:B------:R-:W-:Y:S01]  /*2580*/  FMUL R162, R89, R2 ;  /* 0x0000000259a27220 */ /* 0x000fe20000400000 */
[C---:B------:R-:W-:Y:S01]  /*2590*/  IMAD.SHL.U32 R89, R159.reuse, 0x2, RZ ;  /* 0x000000029f597824 */ /* 0x040fe200078e00ff */
[----:B------:R-:W-:Y:S02]  /*25a0*/  SHF.L.U64.HI R159, R159, 0x1, R160 ;  /* 0x000000019f9f7819 */ /* 0x000fe400000102a0 */
[----:B------:R-:W-:Y:S02]  /*25b0*/  FFMA R90, R90, R0, R162 ;  /* 0x000000005a5a7223 */ /* 0x000fe400000000a2 */
[----:B------:R-:W-:-:S03]  /*25c0*/  IADD3 R162, P1, R89, R22, RZ ;  /* 0x0000001659a27210 */ /* 0x000fc60007f3e0ff */
[----:B------:R-:W-:Y:S02]  /*25d0*/  F2FP.F16.F32.PACK_AB R90, RZ, R90 ;  /* 0x0000005aff5a723e */ /* 0x000fe400000000ff */
[----:B--2---:R-:W-:-:S05]  /*25e0*/  IMAD.X R163, R159, 0x1, R23, P1 ;  /* 0x000000019fa37824 */ /* 0x004fca00008e0617 */
[----:B------:R0:W-:Y:S01]  /*25f0*/  @P0 STG.E.U16 desc[UR12][R162.64], R90 ;  /* 0x0000005aa2000986 */ /* 0x0001e2000c10150c */
[----:B------:R-:W-:Y:S05]  /*2600*/  @!P2 BRA `(.L_x_31) ;  /* 0x000000000004a947 */ /* 0x000fea0003800000 */
[----:B------:R2:W5:Y:S02]  /*2610*/  LDG.E.LTC128B.U16 R161, desc[UR12][R156.64+0x2] ;  /* 0x0000020c9ca17981 */ /* 0x000564000c1e1520 */
.L_x_31:
[----:B------:R-:W-:Y:S05]  /*2620*/  BSYNC B0 ;  /* 0x0000000000007941 */ /* 0x000fea0003800000 */
.L_x_30:
[----:B-----5:R-:W-:Y:S01]  /*2630*/  HADD2.F32 R165, -RZ, R161.H0_H0 ;  /* 0x200000a1ffa57230 */ /* 0x020fe20000004100 */
[----:B------:R-:W-:Y:S01]  /*2640*/  ISETP.GT.AND P4, PT, R7, 0x8, PT ;  /* 0x000000080700780c */ /* 0x000fe20003f84270 */
[----:B------:R-:W-:Y:S01]  /*2650*/  BSSY B0, `(.L_x_32) ;  /* 0x000000d000007945 */ /* 0x000fe20003800000 */
[----:B------:R-:W-:Y:S02]  /*2660*/  LOP3.LUT R88, R88, 0xfffffffb, RZ, 0xc0, !PT ;  /* 0xfffffffb58587812 */ /* 0x000fe400078ec0ff */
[----:B0-----:R-:W-:Y:S01]  /*2670*/  FMUL R90, R165, R2 ;  /* 0x00000002a55a7220 */ /* 0x001fe20000400000 */
[----:B------:R-:W-:-:S03]  /*2680*/  ISETP.GT.AND P0, PT, R5, RZ, P4 ;  /* 0x000000ff0500720c */ /* 0x000fc60002704270 */
[----:B------:R-:W-:Y:S01]  /*2690*/  FFMA R90, R91, R0, R90 ;  /* 0x000000005b5a7223 */ /* 0x000fe2000000005a */
[----:B------:R-:W-:-:S04]  /*26a0*/  @P2 IMAD.MOV.U32 R91, RZ, RZ, R163 ;  /* 0x000000ffff5b2224 */ /* 0x000fc800078e00a3 */
[----:B------:R-:W-:Y:S02]  /*26b0*/  F2FP.F16.F32.PACK_AB R90, RZ, R90 ;  /* 0x0000005aff5a723e */ /* 0x000fe400000000ff */
[----:B------:R-:W-:Y:S02]  /*26c0*/  @P4 LOP3.LUT R88, R88, 0x4, RZ, 0xfc, !PT ;  /* 0x0000000458584812 */ /* 0x000fe400078efcff */
[----:B------:R-:W-:Y:S01]  /*26d0*/  PRMT R160, R90, 0x7610, R160 ;  /* 0x000076105aa07816 */ /* 0x000fe200000000a0 */
[----:B------:R-:W-:-:S05]  /*26e0*/  @P2 IMAD.MOV.U32 R90, RZ, RZ, R162 ;  /* 0x000000ffff5a2224 */ /* 0x000fca00078e00a2 */
[----:B------:R0:W-:Y:S01]  /*26f0*/  @P2 STG.E.U16 desc[UR12][R90.64+0x2], R160 ;  /* 0x000002a05a002986 */ /* 0x0001e2000c10150c */
[----:B------:R-:W-:Y:S05]  /*2700*/  @!P0 BRA `(.L_x_33) ;  /* 0x0000000000048947 */ /* 0x000fea0003800000 */
[----:B------:R3:W5:Y:S02]  /*2710*/  LDG.E.LTC128B.U16 R161, desc[UR12][R152.64+0x10] ;  /* 0x0000100c98a17981 */ /* 0x000764000c1e1520 */
.L_x_33:
[----:B------:R-:W-:Y:S05]  /*2720*/  BSYNC B0 ;  /* 0x0000000000007941 */ /* 0x000fea0003800000 */
.L_x_32:
[----:B0----5:R-:W-:Y:S01]  /*2730*/  HADD2.F32 R91, -RZ, R161.H0_H0 ;  /* 0x200000a1ff5b7230 */ /* 0x021fe20000004100 */
[----:B------:R-:W-:Y:S01]  /*2740*/  ISETP.GT.AND P3, PT, R7, 0x9, PT ;  /* 0x000000090700780c */ /* 0x000fe20003f64270 */
[----:B------:R-:W-:Y:S01]  /*2750*/  BSSY B0, `(.L_x_34) ;  /* 0x000000b000007945 */ /* 0x000fe20003800000 */
[----:B------:R-:W-:Y:S02]  /*2760*/  LOP3.LUT R88, R88, 0xfffffff7, RZ, 0xc0, !PT ;  /* 0xfffffff758587812 */ /* 0x000fe400078ec0ff */
[----:B------:R-:W-:Y:S01]  /*2770*/  FMUL R91, R91, R2 ;  /* 0x000000025b5b7220 */ /* 0x000fe20000400000 */
[----:B------:R-:W-:Y:S02]  /*2780*/  ISETP.GT.AND P1, PT, R5, RZ, P3 ;  /* 0x000000ff0500720c */ /* 0x000fe40001f24270 */
[----:B------:R-:W-:Y:S01]  /*2790*/  PRMT R90, R161, 0x7610, R90 ;  /* 0x00007610a15a7816 */ /* 0x000fe2000000005a */
[----:B------:R-:W-:-:S05]  /*27a0*/  FFMA R91, R92, R0, R91 ;  /* 0x000000005c5b7223 */ /* 0x000fca000000005b */
[----:B------:R-:W-:Y:S02]  /*27b0*/  F2FP.F16.F32.PACK_AB R91, RZ, R91 ;  /* 0x0000005bff5b723e */ /* 0x000fe400000000ff */
[----:B------:R-:W-:-:S03]  /*27c0*/  @P3 LOP3.LUT R88, R88, 0x8, RZ, 0xfc, !PT ;  /* 0x0000000858583812 */ /* 0x000fc600078efcff */
[----:B------:R0:W-:Y:S01]  /*27d0*/  @P0 STG.E.U16 desc[UR12][R22.64+0x10], R91 ;  /* 0x0000105b16000986 */ /* 0x0001e2000c10150c */
[----:B------:R-:W-:Y:S05]  /*27e0*/  @!P1 BRA `(.L_x_35) ;  /* 0x0000000000049947 */ /* 0x000fea0003800000 */
[----:B------:R4:W5:Y:S02]  /*27f0*/  LDG.E.LTC128B.U16 R90, desc[UR12][R152.64+0x12] ;  /* 0x0000120c985a7981 */ /* 0x000964000c1e1520 */
.L_x_35:
[----:B------:R-:W-:Y:S05]  /*2800*/  BSYNC B0 ;  /* 0x0000000000007941 */ /* 0x000fea0003800000 */
.L_x_34:
[----:B0----5:R-:W-:Y:S01]  /*2810*/  HADD2.F32 R91, -RZ, R90.H0_H0 ;  /* 0x2000005aff5b7230 */ /* 0x021fe20000004100 */
[----:B------:R-:W-:Y:S04]  /*2820*/  BSSY B0, `(.L_x_36) ;  /* 0x000000e000007945 */ /* 0x000fe80003800000 */
[----:B------:R-:W-:Y:S01]  /*2830*/  FMUL R92, R91, R2 ;  /* 0x000000025b5c7220 */ /* 0x000fe20000400000 */
[----:B------:R-:W-:-:S03]  /*2840*/  IADD3 R91, P0, R10, 0x40, RZ ;  /* 0x000000400a5b7810 */ /* 0x000fc60007f1e0ff */
[----:B------:R-:W-:Y:S02]  /*2850*/  FFMA R92, R93, R0, R92 ;  /* 0x000000005d5c7223 */ /* 0x000fe4000000005c */
[----:B------:R-:W-:Y:S01]  /*2860*/  IMAD.X R10, RZ, RZ, R11, P0 ;  /* 0x000000ffff0a7224 */ /* 0x000fe200000e060b */
[----:B------:R-:W-:Y:S01]  /*2870*/  ISETP.GT.AND P0, PT, R5, 0x8, P4 ;  /* 0x000000080500780c */ /* 0x000fe20002704270 */
[----:B------:R-:W-:Y:S01]  /*2880*/  @P1 IMAD.MOV.U32 R11, RZ, RZ, R23 ;  /* 0x000000ffff0b1224 */ /* 0x000fe200078e0017 */
[----:B------:R-:W-:-:S04]  /*2890*/  F2FP.F16.F32.PACK_AB R92, RZ, R92 ;  /* 0x0000005cff5c723e */ /* 0x000fc800000000ff */
[----:B------:R-:W-:Y:S01]  /*28a0*/  PRMT R93, R92, 0x7610, R93 ;  /* 0x000076105c5d7816 */ /* 0x000fe2000000005d */
[----:B------:R-:W-:Y:S02]  /*28b0*/  IMAD R92, R10, UR8, RZ ;  /* 0x000000080a5c7c24 */ /* 0x000fe4000f8e02ff */
[----:B------:R-:W-:-:S05]  /*28c0*/  @P1 IMAD.MOV.U32 R10, RZ, RZ, R22 ;  /* 0x000000ffff0a1224 */ /* 0x000fca00078e0016 */
[----:B------:R0:W-:Y:S01]  /*28d0*/  @P1 STG.E.U16 desc[UR12][R10.64+0x12], R93 ;  /* 0x0000125d0a001986 */ /* 0x0001e2000c10150c */
[----:B------:R-:W-:Y:S05]  /*28e0*/  @!P0 BRA `(.L_x_37) ;  /* 0x0000000000048947 */ /* 0x000fea0003800000 */
[----:B------:R0:W5:Y:S02]  /*28f0*/  LDG.E.LTC128B.U16 R90, desc[UR12][R156.64+0x10] ;  /* 0x0000100c9c5a7981 */ /* 0x000164000c1e1520 */
.L_x_37:
[----:B------:R-:W-:Y:S05]  /*2900*/  BSYNC B0 ;  /* 0x0000000000007941 */ /* 0x000fea0003800000 */
.L_x_36:
[----:B0----5:R-:W-:Y:S01]  /*2910*/  HADD2.F32 R93, -RZ, R90.H0_H0 ;  /* 0x2000005aff5d7230 */ /* 0x021fe20000004100 */
[----:B------:R-:W-:Y:S01]  /*2920*/  ISETP.GT.AND P1, PT, R5, 0x8, P3 ;  /* 0x000000080500780c */ /* 0x000fe20001f24270 */
[C---:B------:R-:W-:Y:S01]  /*2930*/  IMAD R19, R91.reuse, UR9, R92 ;  /* 0x000000095b137c24 */ /* 0x040fe2000f8e025c */
[----:B------:R-:W-:Y:S01]  /*2940*/  BSSY B0, `(.L_x_38) ;  /* 0x0000015000007945 */ /* 0x000fe20003800000 */
[----:B------:R-:W-:-:S04]  /*2950*/  IMAD.WIDE.U32 R10, R91, UR8, R20 ;  /* 0x000000085b0a7c25 */ /* 0x000fc8000f8e0014 */
[----:B------:R-:W-:Y:S01]  /*2960*/  FMUL R93, R93, R2 ;  /* 0x000000025d5d7220 */ /* 0x000fe20000400000 */
[----:B------:R-:W-:-:S04]  /*2970*/  IMAD.WIDE.U32 R154, R91, UR8, R154 ;  /* 0x000000085b9a7c25 */ /* 0x000fc8000f8e009a */
[----:B------:R-:W-:Y:S01]  /*2980*/  FFMA R93, R94, R0, R93 ;  /* 0x000000005e5d7223 */ /* 0x000fe2000000005d */
[C---:B------:R-:W-:Y:S01]  /*2990*/  IMAD.IADD R11, R19.reuse, 0x1, R11 ;  /* 0x00000001130b7824 */ /* 0x040fe200078e020b */
[----:B------:R-:W-:Y:S01]  /*29a0*/  IADD3 R20, P2, R18, R154, RZ ;  /* 0x0000009a12147210 */ /* 0x000fe20007f5e0ff */
[----:B------:R-:W-:Y:S02]  /*29b0*/  @P0 IMAD.MOV.U32 R92, RZ, RZ, R162 ;  /* 0x000000ffff5c0224 */ /* 0x000fe400078e00a2 */
[----:B------:R-:W-:Y:S01]  /*29c0*/  F2FP.F16.F32.PACK_AB R93, RZ, R93 ;  /* 0x0000005dff5d723e */ /* 0x000fe200000000ff */
[----:B------:R-:W-:Y:S02]  /*29d0*/  IMAD.IADD R161, R19, 0x1, R155 ;  /* 0x0000000113a17824 */ /* 0x000fe400078e029b */
[----:B------:R-:W-:Y:S01]  /*29e0*/  IMAD.WIDE.U32 R10, R4, UR6, R10 ;  /* 0x00000006040a7c25 */ /* 0x000fe2000f8e000a */
[----:B------:R-:W-:-:S03]  /*29f0*/  PRMT R18, R93, 0x7610, R18 ;  /* 0x000076105d127816 */ /* 0x000fc60000000012 */
[----:B------:R-:W-:Y:S02]  /*2a00*/  @P0 IMAD.MOV.U32 R93, RZ, RZ, R163 ;  /* 0x000000ffff5d0224 */ /* 0x000fe400078e00a3 */
[----:B------:R-:W-:Y:S02]  /*2a10*/  IMAD.X R21, R161, 0x1, R21, P2 ;  /* 0x00000001a1157824 */ /* 0x000fe400010e0615 */
[----:B------:R-:W-:Y:S01]  /*2a20*/  IMAD.IADD R11, R158, 0x1, R11 ;  /* 0x000000019e0b7824 */ /* 0x000fe200078e020b */
[----:B------:R0:W-:Y:S01]  /*2a30*/  @P0 STG.E.U16 desc[UR12][R92.64+0x10], R18 ;  /* 0x000010125c000986 */ /* 0x0001e2000c10150c */
[----:B------:R-:W-:Y:S01]  /*2a40*/  IADD3 R10, P0, P2, R6, R10, R12 ;  /* 0x0000000a060a7210 */ /* 0x000fe20007a1e00c */
[----:B------:R-:W-:-:S03]  /*2a50*/  IMAD.WIDE.U32 R20, R4, UR6, R20 ;  /* 0x0000000604147c25 */ /* 0x000fc6000f8e0014 */
[----:B------:R-:W-:Y:S01]  /*2a60*/  IADD3.X R11, R3, R11, R13, P0, P2 ;  /* 0x0000000b030b7210 */ /* 0x000fe200007e440d */
[----:B------:R-:W-:Y:S08]  /*2a70*/  @!P1 BRA `(.L_x_39) ;  /* 0x0000000000049947 */ /* 0x000ff00003800000 */
[----:B------:R0:W5:Y:S02]  /*2a80*/  LDG.E.LTC128B.U16 R90, desc[UR12][R156.64+0x12] ;  /* 0x0000120c9c5a7981 */ /* 0x000164000c1e1520 */
.L_x_39:
[----:B------:R-:W-:Y:S05]  /*2a90*/  BSYNC B0 ;  /* 0x0000000000007941 */ /* 0x000fea0003800000 */
.L_x_38:
[----:B-----5:R-:W-:Y:S01]  /*2aa0*/  HADD2.F32 R165, -RZ, R90.H0_H0 ;  /* 0x2000005affa57230 */ /* 0x020fe20000004100 */
[----:B------:R-:W-:Y:S01]  /*2ab0*/  IADD3 R6, P0, P2, R6, R20, R12 ;  /* 0x0000001406067210 */ /* 0x000fe20007a1e00c */
[----:B------:R-:W-:Y:S01]  /*2ac0*/  IMAD.IADD R12, R158, 0x1, R21 ;  /* 0x000000019e0c7824 */ /* 0x000fe200078e0215 */
[C---:B0-----:R-:W-:Y:S01]  /*2ad0*/  SHF.L.U64.HI R93, R9.reuse, 0x1, R8 ;  /* 0x00000001095d7819 */ /* 0x041fe20000010208 */
[----:B------:R-:W-:Y:S02]  /*2ae0*/  IMAD.SHL.U32 R21, R9, 0x2, RZ ;  /* 0x0000000209157824 */ /* 0x000fe400078e00ff */
[----:B------:R-:W-:Y:S01]  /*2af0*/  FMUL R4, R165, R2 ;  /* 0x00000002a5047220 */ /* 0x000fe20000400000 */
[----:B------:R-:W-:Y:S01]  /*2b00*/  ISETP.GT.AND P3, PT, R7, 0x10, PT ;  /* 0x000000100700780c */ /* 0x000fe20003f64270 */
[----:B------:R-:W-:Y:S01]  /*2b10*/  BSSY B0, `(.L_x_40) ;  /* 0x000000e000007945 */ /* 0x000fe20003800000 */
[----:B------:R-:W-:Y:S01]  /*2b20*/  IADD3.X R3, R3, R12, R13, P0, P2 ;  /* 0x0000000c03037210 */ /* 0x000fe200007e440d */
[----:B------:R-:W-:Y:S01]  /*2b30*/  FFMA R4, R95, R0, R4 ;  /* 0x000000005f047223 */ /* 0x000fe20000000004 */
[----:B------:R-:W-:Y:S01]  /*2b40*/  @P1 IMAD.MOV.U32 R12, RZ, RZ, R162 ;  /* 0x000000ffff0c1224 */ /* 0x000fe200078e00a2 */
[----:B------:R-:W-:Y:S01]  /*2b50*/  IADD3 R8, P0, P2, R89, R22, R21 ;  /* 0x0000001659087210 */ /* 0x000fe20007a1e015 */
[----:B------:R-:W-:Y:S01]  /*2b60*/  @P1 IMAD.MOV.U32 R13, RZ, RZ, R163 ;  /* 0x000000ffff0d1224 */ /* 0x000fe200078e00a3 */
[----:B------:R-:W-:-:S02]  /*2b70*/  LOP3.LUT R88, R88, 0xffffffef, RZ, 0xc0, !PT ;  /* 0xffffffef58587812 */ /* 0x000fc400078ec0ff */
[----:B------:R-:W-:Y:S02]  /*2b80*/  F2FP.F16.F32.PACK_AB R4, RZ, R4 ;  /* 0x00000004ff04723e */ /* 0x000fe400000000ff */
[----:B------:R-:W-:Y:S02]  /*2b90*/  IADD3.X R9, R159, R23, R93, P0, P2 ;  /* 0x000000179f097210 */ /* 0x000fe400007e445d */
[----:B------:R-:W-:Y:S01]  /*2ba0*/  ISETP.GT.AND P0, PT, R5, RZ, P3 ;  /* 0x000000ff0500720c */ /* 0x000fe20001f04270 */
[----:B------:R0:W-:Y:S01]  /*2bb0*/  @P1 STG.E.U16 desc[UR12][R12.64+0x12], R4 ;  /* 0x000012040c001986 */ /* 0x0001e2000c10150c */
[----:B------:R-:W-:-:S11]  /*2bc0*/  @P3 LOP3.LUT R88, R88, 0x10, RZ, 0xfc, !PT ;  /* 0x0000001058583812 */ /* 0x000fd600078efcff */
[----:B0-----:R-:W-:Y:S05]  /*2bd0*/  @!P0 BRA `(.L_x_41) ;  /* 0x0000000000048947 */ /* 0x001fea0003800000 */
[----:B------:R0:W5:Y:S02]  /*2be0*/  LDG.E.LTC128B.U16 R90, desc[UR12][R152.64+0x20] ;  /* 0x0000200c985a7981 */ /* 0x000164000c1e1520 */
.L_x_41:
[----:B------:R-:W-:Y:S05]  /*2bf0*/  BSYNC B0 ;  /* 0x0000000000007941 */ /* 0x000fea0003800000 */
.L_x_40:
[----:B-----5:R-:W-:Y:S01]  /*2c00*/  HADD2.F32 R13, -RZ, R90.H0_H0 ;  /* 0x2000005aff0d7230 */ /* 0x020fe20000004100 */
[----:B------:R-:W-:Y:S01]  /*2c10*/  ISETP.GT.AND P1, PT, R7, 0x11, PT ;  /* 0x000000110700780c */ /* 0x000fe20003f24270 */
[----:B------:R-:W-:Y:S01]  /*2c20*/  @P0 IMAD.MOV.U32 R12, RZ, RZ, R22 ;  /* 0x000000ffff0c0224 */ /* 0x000fe200078e0016 */
[----:B------:R-:W-:Y:S01]  /*2c30*/  LOP3.LUT R88, R88, 0xffffffbf, RZ, 0xc0, !PT ;  /* 0xffffffbf58587812 */ /* 0x000fe200078ec0ff */
[----:B------:R-:W-:Y:S01]  /*2c40*/  BSSY B0, `(.L_x_42) ;  /* 0x000000b000007945 */ /* 0x000fe20003800000 */
[----:B------:R-:W-:-:S04]  /*2c50*/  FMUL R13, R13, R2 ;  /* 0x000000020d0d7220 */ /* 0x000fc80000400000 */
[----:B------:R-:W-:-:S05]  /*2c60*/  FFMA R13, R96, R0, R13 ;  /* 0x00000000600d7223 */ /* 0x000fca000000000d */
[----:B------:R-:W-:Y:S02]  /*2c70*/  F2FP.F16.F32.PACK_AB R13, RZ, R13 ;  /* 0x0000000dff0d723e */ /* 0x000fe400000000ff */
[----:B------:R-:W-:Y:S02]  /*2c80*/  @P1 LOP3.LUT R88, R88, 0x40, RZ, 0xfc, !PT ;  /* 0x0000004058581812 */ /* 0x000fe400078efcff */
[----:B------:R-:W-:Y:S01]  /*2c90*/  PRMT R4, R13, 0x7610, R4 ;  /* 0x000076100d047816 */ /* 0x000fe20000000004 */
[----:B------:R-:W-:-:S05]  /*2ca0*/  @P0 IMAD.MOV.U32 R13, RZ, RZ, R23 ;  /* 0x000000ffff0d0224 */ /* 0x000fca00078e0017 */
[----:B------:R0:W-:Y:S01]  /*2cb0*/  @P0 STG.E.U16 desc[UR12][R12.64+0x20], R4 ;  /* 0x000020040c000986 */ /* 0x0001e2000c10150c */
[----:B------:R-:W-:-:S13]  /*2cc0*/  ISETP.GT.AND P0, PT, R5, RZ, P1 ;  /* 0x000000ff0500720c */ /* 0x000fda0000f04270 */
[----:B0-----:R-:W-:Y:S05]  /*2cd0*/  @!P0 BRA `(.L_x_43) ;  /* 0x0000000000048947 */ /* 0x001fea0003800000 */
[----:B------:R0:W5:Y:S02]  /*2ce0*/  LDG.E.LTC128B.U16 R90, desc[UR12][R152.64+0x22] ;  /* 0x0000220c985a7981 */ /* 0x000164000c1e1520 */
.L_x_43:
[----:B------:R-:W-:Y:S05]  /*2cf0*/  BSYNC B0 ;  /* 0x0000000000007941 */ /* 0x000fea0003800000 */
.L_x_42:
[----:B-----5:R-:W-:Y:S01]  /*2d00*/  HADD2.F32 R13, -RZ, R90.H0_H0 ;  /* 0x2000005aff0d7230 */ /* 0x020fe20000004100 */
[----:B------:R-:W-:Y:S01]  /*2d10*/  BSSY B0, `(.L_x_44) ;  /* 0x000000c000007945 */ /* 0x000fe20003800000 */
[----:B------:R-:W-:-:S03]  /*2d20*/  @P0 IMAD.MOV.U32 R12, RZ, RZ, R22 ;  /* 0x000000ffff0c0224 */ /* 0x000fc600078e0016 */
[----:B------:R-:W-:Y:S01]  /*2d30*/  FMUL R4, R13, R2 ;  /* 0x000000020d047220 */ /* 0x000fe20000400000 */
[----:B------:R-:W-:-:S03]  /*2d40*/  @P0 IMAD.MOV.U32 R13, RZ, RZ, R23 ;  /* 0x000000ffff0d0224 */ /* 0x000fc600078e0017 */
[----:B------:R-:W-:-:S05]  /*2d50*/  FFMA R4, R97, R0, R4 ;  /* 0x0000000061047223 */ /* 0x000fca0000000004 */
[----:B------:R-:W-:-:S04]  /*2d60*/  F2FP.F16.F32.PACK_AB R4, RZ, R4 ;  /* 0x00000004ff04723e */ /* 0x000fc800000000ff */
[----:B------:R-:W-:Y:S02]  /*2d70*/  PRMT R18, R4, 0x7610, R18 ;  /* 0x0000761004127816 */ /* 0x000fe40000000012 */
[----:B------:R-:W-:-:S03]  /*2d80*/  PRMT R4, R90, 0x7610, R4 ;  /* 0x000076105a047816 */ /* 0x000fc60000000004 */
[----:B------:R0:W-:Y:S01]  /*2d90*/  @P0 STG.E.U16 desc[UR12][R12.64+0x22], R18 ;  /* 0x000022120c000986 */ /* 0x0001e2000c10150c */
[----:B------:R-:W-:-:S13]  /*2da0*/  ISETP.GT.AND P0, PT, R5, 0x8, P3 ;  /* 0x000000080500780c */ /* 0x000fda0001f04270 */
[----:B0-----:R-:W-:Y:S05]  /*2db0*/  @!P0 BRA `(.L_x_45) ;  /* 0x0000000000048947 */ /* 0x001fea0003800000 */
[----:B------:R0:W5:Y:S02]  /*2dc0*/  LDG.E.LTC128B.U16 R4, desc[UR12][R156.64+0x20] ;  /* 0x0000200c9c047981 */ /* 0x000164000c1e1520 */
.L_x_45:
[----:B------:R-:W-:Y:S05]  /*2dd0*/  BSYNC B0 ;  /* 0x0000000000007941 */ /* 0x000fea0003800000 */
.L_x_44:
[----:B-----5:R-:W-:Y:S01]  /*2de0*/  HADD2.F32 R13, -RZ, R4.H0_H0 ;  /* 0x20000004ff0d7230 */ /* 0x020fe20000004100 */
[----:B------:R-:W-:Y:S01]  /*2df0*/  BSSY B0, `(.L_x_46) ;  /* 0x000000b000007945 */ /* 0x000fe20003800000 */
[----:B------:R-:W-:-:S03]  /*2e00*/  @P0 IMAD.MOV.U32 R12, RZ, RZ, R162 ;  /* 0x000000ffff0c0224 */ /* 0x000fc600078e00a2 */
[----:B------:R-:W-:-:S04]  /*2e10*/  FMUL R13, R13, R2 ;  /* 0x000000020d0d7220 */ /* 0x000fc80000400000 */
[----:B------:R-:W-:-:S05]  /*2e20*/  FFMA R13, R98, R0, R13 ;  /* 0x00000000620d7223 */ /* 0x000fca000000000d */
[----:B------:R-:W-:-:S04]  /*2e30*/  F2FP.F16.F32.PACK_AB R13, RZ, R13 ;  /* 0x0000000dff0d723e */ /* 0x000fc800000000ff */
[----:B------:R-:W-:Y:S01]  /*2e40*/  PRMT R18, R13, 0x7610, R18 ;  /* 0x000076100d127816 */ /* 0x000fe20000000012 */
[----:B------:R-:W-:-:S05]  /*2e50*/  @P0 IMAD.MOV.U32 R13, RZ, RZ, R163 ;  /* 0x000000ffff0d0224 */ /* 0x000fca00078e00a3 */
[----:B------:R0:W-:Y:S01]  /*2e60*/  @P0 STG.E.U16 desc[UR12][R12.64+0x20], R18 ;  /* 0x000020120c000986 */ /* 0x0001e2000c10150c */
[----:B------:R-:W-:-:S13]  /*2e70*/  ISETP.GT.AND P0, PT, R5, 0x8, P1 ;  /* 0x000000080500780c */ /* 0x000fda0000f04270 */
[----:B0-----:R-:W-:Y:S05]  /*2e80*/  @!P0 BRA `(.L_x_47) ;  /* 0x0000000000048947 */ /* 0x001fea0003800000 */
[----:B------:R0:W5:Y:S02]  /*2e90*/  LDG.E.LTC128B.U16 R4, desc[UR12][R156.64+0x22] ;  /* 0x0000220c9c047981 */ /* 0x000164000c1e1520 */
.L_x_47:
[----:B------:R-:W-:Y:S05]  /*2ea0*/  BSYNC B0 ;  /* 0x0000000000007941 */ /* 0x000fea0003800000 */
.L_x_46:
        /* <DEDUP_REMOVED lines=10> */
[----:B------:R-:W-:-:S04]  /*2f50*/  IMAD.WIDE.U32 R12, R91, UR8, R16 ;  /* 0x000000085b0c7c25 */ /* 0x000fc8000f8e0010 */
[----:B------:R-:W-:Y:S02]  /*2f60*/  @P0 IMAD.MOV.U32 R91, RZ, RZ, R163 ;  /* 0x000000ffff5b0224 */ /* 0x000fe400078e00a3 */
[----:B------:R-:W-:-:S03]  /*2f70*/  IMAD.IADD R19, R13, 0x1, R19 ;  /* 0x000000010d137824 */ /* 0x000fc600078e0213 */
[----:B------:R0:W-:Y:S01]  /*2f80*/  @P0 STG.E.U16 desc[UR12][R90.64+0x22], R20 ;  /* 0x000022145a000986 */ /* 0x0001e2000c10150c */
[----:B------:R-:W-:-:S04]  /*2f90*/  LEA R18, P0, R12, UR10, 0x1 ;  /* 0x0000000a0c127c11 */ /* 0x000fc8000f8008ff */
[----:B------:R-:W-:Y:S02]  /*2fa0*/  LEA.HI.X R19, R12, UR11, R19, 0x1, P0 ;  /* 0x0000000b0c137c11 */ /* 0x000fe400080f0c13 */
[----:B------:R-:W-:-:S04]  /*2fb0*/  LEA R12, P0, R10, UR10, 0x1 ;  /* 0x0000000a0a0c7c11 */ /* 0x000fc8000f8008ff */
[----:B------:R-:W-:Y:S02]  /*2fc0*/  LEA.HI.X R13, R10, UR11, R11, 0x1, P0 ;  /* 0x0000000b0a0d7c11 */ /* 0x000fe400080f0c0b */
[----:B------:R-:W-:-:S05]  /*2fd0*/  IADD3 R15, P0, R14, R154, RZ ;  /* 0x0000009a0e0f7210 */ /* 0x000fca0007f1e0ff */
[----:B------:R-:W-:Y:S01]  /*2fe0*/  IMAD.X R16, R161, 0x1, R17, P0 ;  /* 0x00000001a1107824 */ /* 0x000fe200000e0611 */
[----:B------:R-:W-:-:S04]  /*2ff0*/  LEA R14, P0, R15, UR10, 0x1 ;  /* 0x0000000a0f0e7c11 */ /* 0x000fc8000f8008ff */
[----:B------:R-:W-:Y:S02]  /*3000*/  LEA.HI.X R15, R15, UR11, R16, 0x1, P0 ;  /* 0x0000000b0f0f7c11 */ /* 0x000fe400080f0c10 */
[----:B------:R-:W-:-:S04]  /*3010*/  LEA R10, P0, R6, UR10, 0x1 ;  /* 0x0000000a060a7c11 */ /* 0x000fc8000f8008ff */
[----:B------:R-:W-:Y:S02]  /*3020*/  LEA.HI.X R11, R6, UR11, R3, 0x1, P0 ;  /* 0x0000000b060b7c11 */ /* 0x000fe400080f0c03 */
[----:B------:R-:W-:-:S13]  /*3030*/  ISETP.GT.AND P0, PT, R5, RZ, P2 ;  /* 0x000000ff0500720c */ /* 0x000fda0001704270 */
[----:B0-----:R-:W-:Y:S05]  /*3040*/  @!P0 BRA `(.L_x_49) ;  /* 0x0000000000048947 */ /* 0x001fea0003800000 */
[----:B------:R0:W5:Y:S02]  /*3050*/  LDG.E.LTC128B.U16 R4, desc[UR12][R152.64+0x30] ;  /* 0x0000300c98047981 */ /* 0x000164000c1e1520 */
.L_x_49:
[----:B------:R-:W-:Y:S05]  /*3060*/  BSYNC B0 ;  /* 0x0000000000007941 */ /* 0x000fea0003800000 */
.L_x_48:
[----:B-----5:R-:W-:Y:S01]  /*3070*/  HADD2.F32 R3, -RZ, R4.H0_H0 ;  /* 0x20000004ff037230 */ /* 0x020fe20000004100 */
[----:B------:R-:W-:Y:S01]  /*3080*/  ISETP.GT.AND P1, PT, R7, 0x19, PT ;  /* 0x000000190700780c */ /* 0x000fe20003f24270 */
[----:B------:R-:W-:Y:S01]  /*3090*/  @P0 IMAD.MOV.U32 R16, RZ, RZ, R22 ;  /* 0x000000ffff100224 */ /* 0x000fe200078e0016 */
[----:B------:R-:W-:Y:S01]  /*30a0*/  LOP3.LUT R88, R88, 0xfdffffff, RZ, 0xc0, !PT ;  /* 0xfdffffff58587812 */ /* 0x000fe200078ec0ff */
[----:B------:R-:W-:Y:S02]  /*30b0*/  @P0 IMAD.MOV.U32 R17, RZ, RZ, R23 ;  /* 0x000000ffff110224 */ /* 0x000fe400078e0017 */
[----:B------:R-:W-:Y:S01]  /*30c0*/  FMUL R3, R3, R2 ;  /* 0x0000000203037220 */ /* 0x000fe20000400000 */
[----:B------:R-:W-:Y:S03]  /*30d0*/  BSSY B0, `(.L_x_50) ;  /* 0x0000008000007945 */ /* 0x000fe60003800000 */
[----:B------:R-:W-:-:S05]  /*30e0*/  FFMA R3, R100, R0, R3 ;  /* 0x0000000064037223 */ /* 0x000fca0000000003 */
[----:B------:R-:W-:Y:S02]  /*30f0*/  F2FP.F16.F32.PACK_AB R3, RZ, R3 ;  /* 0x00000003ff03723e */ /* 0x000fe400000000ff */
[----:B------:R-:W-:-:S03]  /*3100*/  @P1 LOP3.LUT R88, R88, 0x2000000, RZ, 0xfc, !PT ;  /* 0x0200000058581812 */ /* 0x000fc600078efcff */
[----:B------:R0:W-:Y:S01]  /*3110*/  @P0 STG.E.U16 desc[UR12][R16.64+0x30], R3 ;  /* 0x0000300310000986 */ /* 0x0001e2000c10150c */
[----:B------:R-:W-:-:S13]  /*3120*/  ISETP.GT.AND P0, PT, R5, RZ, P1 ;  /* 0x000000ff0500720c */ /* 0x000fda0000f04270 */
[----:B0-----:R-:W-:Y:S05]  /*3130*/  @!P0 BRA `(.L_x_51) ;  /* 0x0000000000048947 */ /* 0x001fea0003800000 */
[----:B------:R0:W5:Y:S02]  /*3140*/  LDG.E.LTC128B.U16 R4, desc[UR12][R152.64+0x32] ;  /* 0x0000320c98047981 */ /* 0x000164000c1e1520 */
.L_x_51:
[----:B------:R-:W-:Y:S05]  /*3150*/  BSYNC B0 ;  /* 0x0000000000007941 */ /* 0x000fea0003800000 */
.L_x_50:
[----:B-----5:R-:W-:Y:S01]  /*3160*/  HADD2.F32 R3, -RZ, R4.H0_H0 ;  /* 0x20000004ff037230 */ /* 0x020fe20000004100 */
[----:B------:R-:W-:Y:S01]  /*3170*/  BSSY B0, `(.L_x_52) ;  /* 0x000000a000007945 */ /* 0x000fe20003800000 */
[----:B------:R-:W-:Y:S02]  /*3180*/  @P0 IMAD.MOV.U32 R16, RZ, RZ, R22 ;  /* 0x000000ffff100224 */ /* 0x000fe400078e0016 */
[----:B------:R-:W-:Y:S02]  /*3190*/  @P0 IMAD.MOV.U32 R17, RZ, RZ, R23 ;  /* 0x000000ffff110224 */ /* 0x000fe400078e0017 */
[----:B------:R-:W-:-:S04]  /*31a0*/  FMUL R6, R3, R2 ;  /* 0x0000000203067220 */ /* 0x000fc80000400000 */
[----:B------:R-:W-:-:S05]  /*31b0*/  FFMA R6, R101, R0, R6 ;  /* 0x0000000065067223 */ /* 0x000fca0000000006 */
[----:B------:R-:W-:-:S05]  /*31c0*/  F2FP.F16.F32.PACK_AB R6, RZ, R6 ;  /* 0x00000006ff06723e */ /* 0x000fca00000000ff */
[----:B------:R0:W-:Y:S01]  /*31d0*/  @P0 STG.E.U16 desc[UR12][R16.64+0x32], R6 ;  /* 0x0000320610000986 */ /* 0x0001e2000c10150c */
[----:B------:R-:W-:-:S13]  /*31e0*/  ISETP.GT.AND P0, PT, R5, 0x8, P2 ;  /* 0x000000080500780c */ /* 0x000fda0001704270 */
[----:B0-----:R-:W-:Y:S05]  /*31f0*/  @!P0 BRA `(.L_x_53) ;  /* 0x0000000000048947 */ /* 0x001fea0003800000 */
[----:B------:R0:W5:Y:S02]  /*3200*/  LDG.E.LTC128B.U16 R4, desc[UR12][R156.64+0x30] ;  /* 0x0000300c9c047981 */ /* 0x000164000c1e1520 */
.L_x_53:
[----:B------:R-:W-:Y:S05]  /*3210*/  BSYNC B0 ;  /* 0x0000000000007941 */ /* 0x000fea0003800000 */
.L_x_52:
        /* <DEDUP_REMOVED lines=11> */
.L_x_55:
[----:B------:R-:W-:Y:S05]  /*32d0*/  BSYNC B0 ;  /* 0x0000000000007941 */ /* 0x000fea0003800000 */
.L_x_54:
        /* <DEDUP_REMOVED lines=14> */
.L_x_57:
[----:B------:R-:W-:Y:S05]  /*33c0*/  BSYNC B0 ;  /* 0x0000000000007941 */ /* 0x000fea0003800000 */
.L_x_56:
        /* <DEDUP_REMOVED lines=14> */
.L_x_59:
[----:B------:R-:W-:Y:S05]  /*34b0*/  BSYNC B0 ;  /* 0x0000000000007941 */ /* 0x000fea0003800000 */
.L_x_58:
        /* <DEDUP_REMOVED lines=11> */
.L_x_61:
[----:B------:R-:W-:Y:S05]  /*3570*/  BSYNC B0 ;  /* 0x0000000000007941 */ /* 0x000fea0003800000 */
.L_x_60:
        /* <DEDUP_REMOVED lines=11> */
.L_x_63:
[----:B------:R-:W-:Y:S05]  /*3630*/  BSYNC B0 ;  /* 0x0000000000007941 */ /* 0x000fea0003800000 */
.L_x_62:
        /* <DEDUP_REMOVED lines=14> */
.L_x_65:
[----:B------:R-:W-:Y:S05]  /*3720*/  BSYNC B0 ;  /* 0x0000000000007941 */ /* 0x000fea0003800000 */
.L_x_64:
        /* <DEDUP_REMOVED lines=14> */
.L_x_67:
[----:B------:R-:W-:Y:S05]  /*3810*/  BSYNC B0 ;  /* 0x0000000000007941 */ /* 0x000fea0003800000 */
.L_x_66:
        /* <DEDUP_REMOVED lines=11> */
.L_x_69:
[----:B------:R-:W-:Y:S05]  /*38d0*/  BSYNC B0 ;  /* 0x0000000000007941 */ /* 0x000fea0003800000 */
.L_x_68:
        /* <DEDUP_REMOVED lines=11> */
.L_x_71:
[----:B------:R-:W-:Y:S05]  /*3990*/  BSYNC B0 ;  /* 0x0000000000007941 */ /* 0x000fea0003800000 */
.L_x_70:
        /* <DEDUP_REMOVED lines=14> */
.L_x_73:
[----:B------:R-:W-:Y:S05]  /*3a80*/  BSYNC B0 ;  /* 0x0000000000007941 */ /* 0x000fea0003800000 */
.L_x_72:
        /* <DEDUP_REMOVED lines=14> */
.L_x_75:
[----:B------:R-:W-:Y:S05]  /*3b70*/  BSYNC B0 ;  /* 0x0000000000007941 */ /* 0x000fea0003800000 */
.L_x_74:
        /* <DEDUP_REMOVED lines=11> */
.L_x_77:
[----:B------:R-:W-:Y:S05]  /*3c30*/  BSYNC B0 ;  /* 0x0000000000007941 */ /* 0x000fea0003800000 */
.L_x_76:
        /* <DEDUP_REMOVED lines=11> */
.L_x_79:
[----:B------:R-:W-:Y:S05]  /*3cf0*/  BSYNC B0 ;  /* 0x0000000000007941 */ /* 0x000fea0003800000 */
.L_x_78:
        /* <DEDUP_REMOVED lines=14> */
.L_x_81:
[----:B------:R-:W-:Y:S05]  /*3de0*/  BSYNC B0 ;  /* 0x0000000000007941 */ /* 0x000fea0003800000 */
.L_x_80:
        /* <DEDUP_REMOVED lines=14> */
.L_x_83:
[----:B------:R-:W-:Y:S05]  /*3ed0*/  BSYNC B0 ;  /* 0x0000000000007941 */ /* 0x000fea0003800000 */
.L_x_82:
        /* <DEDUP_REMOVED lines=11> */
.L_x_85:
[----:B------:R-:W-:Y:S05]  /*3f90*/  BSYNC B0 ;  /* 0x0000000000007941 */ /* 0x000fea0003800000 */
.L_x_84:
        /* <DEDUP_REMOVED lines=11> */
.L_x_87:
[----:B------:R-:W-:Y:S05]  /*4050*/  BSYNC B0 ;  /* 0x0000000000007941 */ /* 0x000fea0003800000 */
.L_x_86:
        /* <DEDUP_REMOVED lines=14> */
.L_x_89:
[----:B------:R-:W-:Y:S05]  /*4140*/  BSYNC B0 ;  /* 0x0000000000007941 */ /* 0x000fea0003800000 */
.L_x_88:
        /* <DEDUP_REMOVED lines=14> */
.L_x_91:
[----:B------:R-:W-:Y:S05]  /*4230*/  BSYNC B0 ;  /* 0x0000000000007941 */ /* 0x000fea0003800000 */
.L_x_90:
        /* <DEDUP_REMOVED lines=11> */
.L_x_93:
[----:B------:R-:W-:Y:S05]  /*42f0*/  BSYNC B0 ;  /* 0x0000000000007941 */ /* 0x000fea0003800000 */
.L_x_92:
        /* <DEDUP_REMOVED lines=11> */
.L_x_95:
[----:B------:R-:W-:Y:S05]  /*43b0*/  BSYNC B0 ;  /* 0x0000000000007941 */ /* 0x000fea0003800000 */
.L_x_94:
        /* <DEDUP_REMOVED lines=14> */
.L_x_97:
[----:B------:R-:W-:Y:S05]  /*44a0*/  BSYNC B0 ;  /* 0x0000000000007941 */ /* 0x000fea0003800000 */
.L_x_96:
        /* <DEDUP_REMOVED lines=14> */
.L_x_99:
[----:B------:R-:W-:Y:S05]  /*4590*/  BSYNC B0 ;  /* 0x0000000000007941 */ /* 0x000fea0003800000 */
.L_x_98:
        /* <DEDUP_REMOVED lines=11> */
.L_x_101:
[----:B------:R-:W-:Y:S05]  /*4650*/  BSYNC B0 ;  /* 0x0000000000007941 */ /* 0x000fea0003800000 */
.L_x_100:
        /* <DEDUP_REMOVED lines=11> */
.L_x_103:
[----:B------:R-:W-:Y:S05]  /*4710*/  BSYNC B0 ;  /* 0x0000000000007941 */ /* 0x000fea0003800000 */
.L_x_102:
        /* <DEDUP_REMOVED lines=14> */
.L_x_105:
[----:B------:R-:W-:Y:S05]  /*4800*/  BSYNC B0 ;  /* 0x0000000000007941 */ /* 0x000fea0003800000 */
.L_x_104:
        /* <DEDUP_REMOVED lines=14> */
.L_x_107:
[----:B------:R-:W-:Y:S05]  /*48f0*/  BSYNC B0 ;  /* 0x0000000000007941 */ /* 0x000fea0003800000 */
.L_x_106:
        /* <DEDUP_REMOVED lines=11> */
.L_x_109:
[----:B------:R-:W-:Y:S05]  /*49b0*/  BSYNC B0 ;  /* 0x0000000000007941 */ /* 0x000fea0003800000 */
.L_x_108:
        /* <DEDUP_REMOVED lines=11> */
.L_x_111:
[----:B------:R-:W-:Y:S05]  /*4a70*/  BSYNC B0 ;  /* 0x0000000000007941 */ /* 0x000fea0003800000 */
.L_x_110:
        /* <DEDUP_REMOVED lines=14> */
.L_x_113:
[----:B------:R-:W-:Y:S05]  /*4b60*/  BSYNC B0 ;  /* 0x0000000000007941 */ /* 0x000fea0003800000 */
.L_x_112:
        /* <DEDUP_REMOVED lines=14> */
.L_x_115:
[----:B------:R-:W-:Y:S05]  /*4c50*/  BSYNC B0 ;  /* 0x0000000000007941 */ /* 0x000fea0003800000 */
.L_x_114:
        /* <DEDUP_REMOVED lines=11> */
.L_x_117:
[----:B------:R-:W-:Y:S05]  /*4d10*/  BSYNC B0 ;  /* 0x0000000000007941 */ /* 0x000fea0003800000 */
.L_x_116:
        /* <DEDUP_REMOVED lines=11> */
.L_x_119:
[----:B------:R-:W-:Y:S05]  /*4dd0*/  BSYNC B0 ;  /* 0x0000000000007941 */ /* 0x000fea0003800000 */
.L_x_118:
        /* <DEDUP_REMOVED lines=14> */
.L_x_121:
[----:B------:R-:W-:Y:S05]  /*4ec0*/  BSYNC B0 ;  /* 0x0000000000007941 */ /* 0x000fea0003800000 */
.L_x_120:
        /* <DEDUP_REMOVED lines=14> */
.L_x_123:
[----:B------:R-:W-:Y:S05]  /*4fb0*/  BSYNC B0 ;  /* 0x0000000000007941 */ /* 0x000fea0003800000 */
.L_x_122:
        /* <DEDUP_REMOVED lines=11> */
.L_x_125:
[----:B------:R-:W-:Y:S05]  /*5070*/  BSYNC B0 ;  /* 0x0000000000007941 */ /* 0x000fea0003800000 */
.L_x_124:
        /* <DEDUP_REMOVED lines=11> */
.L_x_127:
[----:B------:R-:W-:Y:S05]  /*5130*/  BSYNC B0 ;  /* 0x0000000000007941 */ /* 0x000fea0003800000 */
.L_x_126:
        /* <DEDUP_REMOVED lines=14> */
.L_x_129:
[----:B------:R-:W-:Y:S05]  /*5220*/  BSYNC B0 ;  /* 0x0000000000007941 */ /* 0x000fea0003800000 */
.L_x_128:
        /* <DEDUP_REMOVED lines=14> */
.L_x_131:
[----:B------:R-:W-:Y:S05]  /*5310*/  BSYNC B0 ;  /* 0x0000000000007941 */ /* 0x000fea0003800000 */
.L_x_130:
        /* <DEDUP_REMOVED lines=11> */
.L_x_133:
[----:B------:R-:W-:Y:S05]  /*53d0*/  BSYNC B0 ;  /* 0x0000000000007941 */ /* 0x000fea0003800000 */
.L_x_132:
        /* <DEDUP_REMOVED lines=11> */
.L_x_135:
[----:B------:R-:W-:Y:S05]  /*5490*/  BSYNC B0 ;  /* 0x0000000000007941 */ /* 0x000fea0003800000 */
.L_x_134:
[----:B-----5:R-:W-:Y:S01]  /*54a0*/  HADD2.F32 R3, -RZ, R4.H0_H0 ;  /* 0x20000004ff037230 */ /* 0x020fe20000004100 */
[----:B------:R-:W-:Y:S01]  /*54b0*/  ISETP.GT.AND P3, PT, R7, 0x70, PT ;  /* 0x000000700700780c */ /* 0x000fe20003f64270 */
[----:B------:R-:W-:Y:S01]  /*54c0*/  @P0 IMAD.MOV.U32 R16, RZ, RZ, R162 ;  /* 0x000000ffff100224 */ /* 0x000fe200078e00a2 */
[----:B------:R-:W-:Y:S01]  /*54d0*/  BSSY B0, `(.L_x_136) ;  /* 0x0000009000007945 */ /* 0x000fe20003800000 */
[----:B------:R-:W-:Y:S02]  /*54e0*/  @P0 IMAD.MOV.U32 R17, RZ, RZ, R163 ;  /* 0x000000ffff110224 */ /* 0x000fe400078e00a3 */
[----:B------:R-:W-:-:S04]  /*54f0*/  FMUL R6, R3, R2 ;  /* 0x0000000203067220 */ /* 0x000fc80000400000 */
[----:B------:R-:W-:-:S05]  /*5500*/  FFMA R6, R143, R0, R6 ;  /* 0x000000008f067223 */ /* 0x000fca0000000006 */
[----:B------:R-:W-:-:S05]  /*5510*/  F2FP.F16.F32.PACK_AB R6, RZ, R6 ;  /* 0x00000006ff06723e */ /* 0x000fca00000000ff */
[----:B------:R0:W-:Y:S01]  /*5520*/  @P0 STG.E.U16 desc[UR12][R16.64+0xd2], R6 ;  /* 0x0000d20610000986 */ /* 0x0001e2000c10150c */
[----:B------:R-:W-:-:S13]  /*5530*/  ISETP.GT.AND P0, PT, R5, RZ, P3 ;  /* 0x000000ff0500720c */ /* 0x000fda0001f04270 */
[----:B0-----:R-:W-:Y:S05]  /*5540*/  @!P0 BRA `(.L_x_137) ;  /* 0x0000000000048947 */ /* 0x001fea0003800000 */
[----:B------:R0:W5:Y:S02]  /*5550*/  LDG.E.LTC128B.U16 R4, desc[UR12][R152.64+0xe0] ;  /* 0x0000e00c98047981 */ /* 0x000164000c1e1520 */
.L_x_137:
[----:B------:R-:W-:Y:S05]  /*5560*/  BSYNC B0 ;  /* 0x0000000000007941 */ /* 0x000fea0003800000 */
.L_x_136:
        /* <DEDUP_REMOVED lines=12> */
.L_x_139:
[----:B------:R-:W-:Y:S05]  /*5630*/  BSYNC B0 ;  /* 0x0000000000007941 */ /* 0x000fea0003800000 */
.L_x_138:
        /* <DEDUP_REMOVED lines=11> */
.L_x_141:
[----:B------:R-:W-:Y:S05]  /*56f0*/  BSYNC B0 ;  /* 0x0000000000007941 */ /* 0x000fea0003800000 */
.L_x_140:
        /* <DEDUP_REMOVED lines=11> */
.L_x_143:
[----:B------:R-:W-:Y:S05]  /*57b0*/  BSYNC B0 ;  /* 0x0000000000007941 */ /* 0x000fea0003800000 */
.L_x_142:
        /* <DEDUP_REMOVED lines=12> */
.L_x_145:
[----:B------:R-:W-:Y:S05]  /*5880*/  BSYNC B0 ;  /* 0x0000000000007941 */ /* 0x000fea0003800000 */
.L_x_144:
[----:B-----5:R-:W-:Y:S01]  /*5890*/  HADD2.F32 R3, -RZ, R4.H0_H0 ;  /* 0x20000004ff037230 */ /* 0x020fe20000004100 */
[----:B------:R-:W-:Y:S04]  /*58a0*/  BSSY B0, `(.L_x_146) ;  /* 0x000000b000007945 */ /* 0x000fe80003800000 */
[----:B------:R-:W-:-:S04]  /*58b0*/  FMUL R3, R3, R2 ;  /* 0x0000000203037220 */ /* 0x000fc80000400000 */
[----:B------:R-:W-:-:S05]  /*58c0*/  FFMA R3, R148, R0, R3 ;  /* 0x0000000094037223 */ /* 0x000fca0000000003 */
[----:B------:R-:W-:-:S05]  /*58d0*/  F2FP.F16.F32.PACK_AB R3, RZ, R3 ;  /* 0x00000003ff03723e */ /* 0x000fca00000000ff */
[----:B------:R0:W-:Y:S01]  /*58e0*/  @P0 STG.E.U16 desc[UR12][R22.64+0xf0], R3 ;  /* 0x0000f00316000986 */ /* 0x0001e2000c10150c */
[----:B------:R-:W-:-:S05]  /*58f0*/  IADD3 R16, P0, R21, R22, RZ ;  /* 0x0000001615107210 */ /* 0x000fca0007f1e0ff */
[----:B------:R-:W-:Y:S01]  /*5900*/  IMAD.X R17, R93, 0x1, R23, P0 ;  /* 0x000000015d117824 */ /* 0x000fe200000e0617 */
[----:B------:R-:W-:-:S04]  /*5910*/  ISETP.GT.AND P0, PT, R7, 0x79, PT ;  /* 0x000000790700780c */ /* 0x000fc80003f04270 */
[----:B------:R-:W-:-:S13]  /*5920*/  ISETP.GT.AND P4, PT, R5, RZ, P0 ;  /* 0x000000ff0500720c */ /* 0x000fda0000784270 */
[----:B0-----:R-:W-:Y:S05]  /*5930*/  @!P4 BRA `(.L_x_147) ;  /* 0x000000000004c947 */ /* 0x001fea0003800000 */
[----:B------:R0:W5:Y:S02]  /*5940*/  LDG.E.LTC128B.U16 R4, desc[UR12][R152.64+0xf2] ;  /* 0x0000f20c98047981 */ /* 0x000164000c1e1520 */
.L_x_147:
[----:B------:R-:W-:Y:S05]  /*5950*/  BSYNC B0 ;  /* 0x0000000000007941 */ /* 0x000fea0003800000 */
.L_x_146:
[----:B-----5:R-:W-:Y:S01]  /*5960*/  HADD2.F32 R3, -RZ, R4.H0_H0 ;  /* 0x20000004ff037230 */ /* 0x020fe20000004100 */
[----:B------:R-:W-:Y:S04]  /*5970*/  BSSY B0, `(.L_x_148) ;  /* 0x0000008000007945 */ /* 0x000fe80003800000 */
[----:B------:R-:W-:-:S04]  /*5980*/  FMUL R6, R3, R2 ;  /* 0x0000000203067220 */ /* 0x000fc80000400000 */
[----:B------:R-:W-:-:S05]  /*5990*/  FFMA R6, R149, R0, R6 ;  /* 0x0000000095067223 */ /* 0x000fca0000000006 */
[----:B------:R-:W-:-:S05]  /*59a0*/  F2FP.F16.F32.PACK_AB R6, RZ, R6 ;  /* 0x00000006ff06723e */ /* 0x000fca00000000ff */
[----:B------:R0:W-:Y:S01]  /*59b0*/  @P4 STG.E.U16 desc[UR12][R22.64+0xf2], R6 ;  /* 0x0000f20616004986 */ /* 0x0001e2000c10150c */
[----:B------:R-:W-:-:S13]  /*59c0*/  ISETP.GT.AND P4, PT, R5, 0x8, P1 ;  /* 0x000000080500780c */ /* 0x000fda0000f84270 */
[----:B0-----:R-:W-:Y:S05]  /*59d0*/  @!P4 BRA `(.L_x_149) ;  /* 0x000000000004c947 */ /* 0x001fea0003800000 */
[----:B------:R0:W5:Y:S02]  /*59e0*/  LDG.E.LTC128B.U16 R4, desc[UR12][R156.64+0xf0] ;  /* 0x0000f00c9c047981 */ /* 0x000164000c1e1520 */
.L_x_149:
[----:B------:R-:W-:Y:S05]  /*59f0*/  BSYNC B0 ;  /* 0x0000000000007941 */ /* 0x000fea0003800000 */
.L_x_148:
        /* <DEDUP_REMOVED lines=11> */
.L_x_151:
[----:B------:R-:W-:Y:S05]  /*5ab0*/  BSYNC B0 ;  /* 0x0000000000007941 */ /* 0x000fea0003800000 */
.L_x_150:
[----:B-----5:R-:W-:-:S05]  /*5ac0*/  HADD2.F32 R3, -RZ, R4.H0_H0 ;  /* 0x20000004ff037230 */ /* 0x020fca0000004100 */
[----:B------:R-:W-:-:S04]  /*5ad0*/  FMUL R6, R3, R2 ;  /* 0x0000000203067220 */ /* 0x000fc80000400000 */
[----:B------:R-:W-:-:S05]  /*5ae0*/  FFMA R6, R151, R0, R6 ;  /* 0x0000000097067223 */ /* 0x000fca0000000006 */
[----:B------:R-:W-:-:S05]  /*5af0*/  F2FP.F16.F32.PACK_AB R6, RZ, R6 ;  /* 0x00000006ff06723e */ /* 0x000fca00000000ff */
[----:B------:R0:W-:Y:S01]  /*5b00*/  @P4 STG.E.U16 desc[UR12][R162.64+0xf2], R6 ;  /* 0x0000f206a2004986 */ /* 0x0001e2000c10150c */
[----:B------:R-:W-:-:S13]  /*5b10*/  ISETP.GT.AND P4, PT, R5, 0x40, P5 ;  /* 0x000000400500780c */ /* 0x000fda0002f84270 */
[----:B------:R-:W2:Y:S01]  /*5b20*/  @P4 LDG.E.LTC128B.U16 R4, desc[UR12][R18.64] ;  /* 0x0000000c12044981 */ /* 0x000ea2000c1e1520 */
[----:B------:R-:W-:Y:S01]  /*5b30*/  BSSY B0, `(.L_x_152) ;  /* 0x000000a000007945 */ /* 0x000fe20003800000 */
[----:B--2---:R-:W-:-:S05]  /*5b40*/  HADD2.F32 R3, -RZ, R4.H0_H0 ;  /* 0x20000004ff037230 */ /* 0x004fca0000004100 */
[----:B------:R-:W-:-:S04]  /*5b50*/  FMUL R3, R3, R2 ;  /* 0x0000000203037220 */ /* 0x000fc80000400000 */
[----:B------:R-:W-:-:S05]  /*5b60*/  FFMA R3, R24, R0, R3 ;  /* 0x0000000018037223 */ /* 0x000fca0000000003 */
[----:B------:R-:W-:-:S05]  /*5b70*/  F2FP.F16.F32.PACK_AB R3, RZ, R3 ;  /* 0x00000003ff03723e */ /* 0x000fca00000000ff */
[----:B------:R0:W-:Y:S01]  /*5b80*/  @P4 STG.E.U16 desc[UR12][R16.64], R3 ;  /* 0x0000000310004986 */ /* 0x0001e2000c10150c */
[----:B------:R-:W-:-:S04]  /*5b90*/  LOP3.LUT P4, RZ, R88, 0x2, RZ, 0xc0, !PT ;  /* 0x0000000258ff7812 */ /* 0x000fc8000788c0ff */
[----:B------:R-:W-:-:S13]  /*5ba0*/  ISETP.GT.AND P4, PT, R5, 0x40, P4 ;  /* 0x000000400500780c */ /* 0x000fda0002784270 */
[----:B0-----:R-:W-:Y:S05]  /*5bb0*/  @!P4 BRA `(.L_x_153) ;  /* 0x000000000004c947 */ /* 0x001fea0003800000 */
[----:B------:R0:W5:Y:S02]  /*5bc0*/  LDG.E.LTC128B.U16 R4, desc[UR12][R12.64+0x2] ;  /* 0x0000020c0c047981 */ /* 0x000164000c1e1520 */
.L_x_153:
[----:B------:R-:W-:Y:S05]  /*5bd0*/  BSYNC B0 ;  /* 0x0000000000007941 */ /* 0x000fea0003800000 */
.L_x_152:
[----:B-----5:R-:W-:Y:S01]  /*5be0*/  HADD2.F32 R3, -RZ, R4.H0_H0 ;  /* 0x20000004ff037230 */ /* 0x020fe20000004100 */
[----:B------:R-:W-:Y:S01]  /*5bf0*/  ISETP.GT.AND P5, PT, R5, 0x48, P5 ;  /* 0x000000480500780c */ /* 0x000fe20002fa4270 */
[----:B------:R-:W-:Y:S03]  /*5c00*/  BSSY B0, `(.L_x_154) ;  /* 0x000000a000007945 */ /* 0x000fe60003800000 */
[----:B------:R-:W-:-:S04]  /*5c10*/  FMUL R6, R3, R2 ;  /* 0x0000000203067220 */ /* 0x000fc80000400000 */
[----:B------:R-:W-:-:S05]  /*5c20*/  FFMA R6, R25, R0, R6 ;  /* 0x0000000019067223 */ /* 0x000fca0000000006 */
[----:B------:R-:W-:-:S04]  /*5c30*/  F2FP.F16.F32.PACK_AB R6, RZ, R6 ;  /* 0x00000006ff06723e */ /* 0x000fc800000000ff */
[----:B------:R-:W-:-:S05]  /*5c40*/  PRMT R3, R6, 0x7610, R3 ;  /* 0x0000761006037816 */ /* 0x000fca0000000003 */
[----:B------:R2:W-:Y:S01]  /*5c50*/  @P4 STG.E.U16 desc[UR12][R16.64+0x2], R3 ;  /* 0x0000020310004986 */ /* 0x0005e2000c10150c */
[----:B------:R-:W-:-:S05]  /*5c60*/  IADD3 R6, P4, R16, R89, RZ ;  /* 0x0000005910067210 */ /* 0x000fca0007f9e0ff */
[----:B------:R-:W-:Y:S01]  /*5c70*/  IMAD.X R7, R17, 0x1, R159, P4 ;  /* 0x0000000111077824 */ /* 0x000fe200020e069f */
[----:B------:R-:W-:Y:S07]  /*5c80*/  @!P5 BRA `(.L_x_155) ;  /* 0x000000000004d947 */ /* 0x000fee0003800000 */
[----:B------:R0:W5:Y:S02]  /*5c90*/  LDG.E.LTC128B.U16 R4, desc[UR12][R14.64] ;  /* 0x0000000c0e047981 */ /* 0x000164000c1e1520 */
.L_x_155:
[----:B------:R-:W-:Y:S05]  /*5ca0*/  BSYNC B0 ;  /* 0x0000000000007941 */ /* 0x000fea0003800000 */
.L_x_154:
[----:B--2--5:R-:W-:Y:S01]  /*5cb0*/  HADD2.F32 R3, -RZ, R4.H0_H0 ;  /* 0x20000004ff037230 */ /* 0x024fe20000004100 */
[----:B0-----:R-:W-:Y:S01]  /*5cc0*/  IADD3 R14, P4, R89, R16, RZ ;  /* 0x00000010590e7210 */ /* 0x001fe20007f9e0ff */
[----:B------:R-:W-:Y:S03]  /*5cd0*/  BSSY B0, `(.L_x_156) ;  /* 0x000000a000007945 */ /* 0x000fe60003800000 */
[----:B------:R-:W-:Y:S01]  /*5ce0*/  FMUL R3, R3, R2 ;  /* 0x0000000203037220 */ /* 0x000fe20000400000 */
[----:B------:R-:W-:-:S03]  /*5cf0*/  IMAD.X R15, R159, 0x1, R17, P4 ;  /* 0x000000019f0f7824 */ /* 0x000fc600020e0611 */
[----:B------:R-:W-:-:S05]  /*5d00*/  FFMA R3, R26, R0, R3 ;  /* 0x000000001a037223 */ /* 0x000fca0000000003 */
[----:B------:R-:W-:-:S05]  /*5d10*/  F2FP.F16.F32.PACK_AB R3, RZ, R3 ;  /* 0x00000003ff03723e */ /* 0x000fca00000000ff */
[----:B------:R0:W-:Y:S01]  /*5d20*/  @P5 STG.E.U16 desc[UR12][R6.64], R3 ;  /* 0x0000000306005986 */ /* 0x0001e2000c10150c */
[----:B------:R-:W-:-:S04]  /*5d30*/  LOP3.LUT P5, RZ, R88, 0x2, RZ, 0xc0, !PT ;  /* 0x0000000258ff7812 */ /* 0x000fc800078ac0ff */
[----:B------:R-:W-:-:S13]  /*5d40*/  ISETP.GT.AND P4, PT, R5, 0x48, P5 ;  /* 0x000000480500780c */ /* 0x000fda0002f84270 */
[----:B0-----:R-:W-:Y:S05]  /*5d50*/  @!P4 BRA `(.L_x_157) ;  /* 0x000000000004c947 */ /* 0x001fea0003800000 */
[----:B------:R0:W5:Y:S02]  /*5d60*/  LDG.E.LTC128B.U16 R4, desc[UR12][R10.64+0x2] ;  /* 0x0000020c0a047981 */ /* 0x000164000c1e1520 */
.L_x_157:
[----:B------:R-:W-:Y:S05]  /*5d70*/  BSYNC B0 ;  /* 0x0000000000007941 */ /* 0x000fea0003800000 */
.L_x_156:
[----:B-----5:R-:W-:Y:S01]  /*5d80*/  HADD2.F32 R3, -RZ, R4.H0_H0 ;  /* 0x20000004ff037230 */ /* 0x020fe20000004100 */
[----:B------:R-:W-:Y:S01]  /*5d90*/  LOP3.LUT P5, RZ, R88, 0x4, RZ, 0xc0, !PT ;  /* 0x0000000458ff7812 */ /* 0x000fe200078ac0ff */
[----:B------:R-:W-:Y:S03]  /*5da0*/  BSSY B0, `(.L_x_158) ;  /* 0x0000008000007945 */ /* 0x000fe60003800000 */
[----:B------:R-:W-:-:S04]  /*5db0*/  FMUL R18, R3, R2 ;  /* 0x0000000203127220 */ /* 0x000fc80000400000 */
[----:B------:R-:W-:-:S05]  /*5dc0*/  FFMA R18, R27, R0, R18 ;  /* 0x000000001b127223 */ /* 0x000fca0000000012 */
[----:B------:R-:W-:-:S05]  /*5dd0*/  F2FP.F16.F32.PACK_AB R18, RZ, R18 ;  /* 0x00000012ff12723e */ /* 0x000fca00000000ff */
[----:B------:R2:W-:Y:S01]  /*5de0*/  @P4 STG.E.U16 desc[UR12][R6.64+0x2], R18 ;  /* 0x0000021206004986 */ /* 0x0005e2000c10150c */
[----:B------:R-:W-:-:S13]  /*5df0*/  ISETP.GT.AND P4, PT, R5, 0x40, P5 ;  /* 0x000000400500780c */ /* 0x000fda0002f84270 */
[----:B--2---:R-:W-:Y:S05]  /*5e00*/  @!P4 BRA `(.L_x_159) ;  /* 0x000000000004c947 */ /* 0x004fea0003800000 */
[----:B------:R2:W5:Y:S02]  /*5e10*/  LDG.E.LTC128B.U16 R4, desc[UR12][R12.64+0x10] ;  /* 0x0000100c0c047981 */ /* 0x000564000c1e1520 */
.L_x_159:
[----:B------:R-:W-:Y:S05]  /*5e20*/  BSYNC B0 ;  /* 0x0000000000007941 */ /* 0x000fea0003800000 */
.L_x_158:
        /* <DEDUP_REMOVED lines=8> */
[----:B0-----:R-:W-:Y:S05]  /*5eb0*/  @!P4 BRA `(.L_x_161) ;  /* 0x000000000004c947 */ /* 0x001fea0003800000 */
[----:B------:R0:W5:Y:S02]  /*5ec0*/  LDG.E.LTC128B.U16 R4, desc[UR12][R12.64+0x12] ;  /* 0x0000120c0c047981 */ /* 0x000164000c1e1520 */
.L_x_161:
[----:B------:R-:W-:Y:S05]  /*5ed0*/  BSYNC B0 ;  /* 0x0000000000007941 */ /* 0x000fea0003800000 */
.L_x_160:
[----:B-----5:R-:W-:Y:S01]  /*5ee0*/  HADD2.F32 R3, -RZ, R4.H0_H0 ;  /* 0x20000004ff037230 */ /* 0x020fe20000004100 */
[----:B------:R-:W-:Y:S04]  /*5ef0*/  BSSY B0, `(.L_x_162) ;  /* 0x0000009000007945 */ /* 0x000fe80003800000 */
        /* <DEDUP_REMOVED lines=8> */
.L_x_163:
[----:B------:R-:W-:Y:S05]  /*5f80*/  BSYNC B0 ;  /* 0x0000000000007941 */ /* 0x000fea0003800000 */
.L_x_162:
        /* <DEDUP_REMOVED lines=9> */
.L_x_165:
[----:B------:R-:W-:Y:S05]  /*6020*/  BSYNC B0 ;  /* 0x0000000000007941 */ /* 0x000fea0003800000 */
.L_x_164:
        /* <DEDUP_REMOVED lines=10> */
.L_x_167:
[----:B------:R-:W-:Y:S05]  /*60d0*/  BSYNC B0 ;  /* 0x0000000000007941 */ /* 0x000fea0003800000 */
.L_x_166:
        /* <DEDUP_REMOVED lines=10> */
.L_x_169:
[----:B------:R-:W-:Y:S05]  /*6180*/  BSYNC B0 ;  /* 0x0000000000007941 */ /* 0x000fea0003800000 */
.L_x_168:
        /* <DEDUP_REMOVED lines=10> */
.L_x_171:
[----:B------:R-:W-:Y:S05]  /*6230*/  BSYNC B0 ;  /* 0x0000000000007941 */ /* 0x000fea0003800000 */
.L_x_170:
        /* <DEDUP_REMOVED lines=11> */
.L_x_173:
[----:B------:R-:W-:Y:S05]  /*62f0*/  BSYNC B0 ;  /* 0x0000000000007941 */ /* 0x000fea0003800000 */
.L_x_172:
[----:B-----5:R-:W-:Y:S01]  /*6300*/  HADD2.F32 R3, -RZ, R4.H0_H0 ;  /* 0x20000004ff037230 */ /* 0x020fe20000004100 */
[----:B------:R-:W-:Y:S01]  /*6310*/  LOP3.LUT P5, RZ, R88, 0x4000000, RZ, 0xc0, !PT ;  /* 0x0400000058ff7812 */ /* 0x000fe200078ac0ff */
[----:B------:R-:W-:Y:S01]  /*6320*/  @P4 IMAD.MOV.U32 R7, RZ, RZ, R9 ;  /* 0x000000ffff074224 */ /* 0x000fe200078e0009 */
[----:B------:R-:W-:Y:S02]  /*6330*/  BSSY B0, `(.L_x_174) ;  /* 0x000000a000007945 */ /* 0x000fe40003800000 */
        /* <DEDUP_REMOVED lines=9> */
.L_x_175:
[----:B------:R-:W-:Y:S05]  /*63d0*/  BSYNC B0 ;  /* 0x0000000000007941 */ /* 0x000fea0003800000 */
.L_x_174:
        /* <DEDUP_REMOVED lines=10> */
.L_x_177:
[----:B------:R-:W-:Y:S05]  /*6480*/  BSYNC B0 ;  /* 0x0000000000007941 */ /* 0x000fea0003800000 */
.L_x_176:
        /* <DEDUP_REMOVED lines=10> */
.L_x_179:
[----:B------:R-:W-:Y:S05]  /*6530*/  BSYNC B0 ;  /* 0x0000000000007941 */ /* 0x000fea0003800000 */
.L_x_178:
        /* <DEDUP_REMOVED lines=11> */
.L_x_181:
[----:B------:R-:W-:Y:S05]  /*65f0*/  BSYNC B0 ;  /* 0x0000000000007941 */ /* 0x000fea0003800000 */
.L_x_180:
        /* <DEDUP_REMOVED lines=13> */
.L_x_183:
[----:B------:R-:W-:Y:S05]  /*66d0*/  BSYNC B0 ;  /* 0x0000000000007941 */ /* 0x000fea0003800000 */
.L_x_182:
        /* <DEDUP_REMOVED lines=10> */
.L_x_185:
[----:B------:R-:W-:Y:S05]  /*6780*/  BSYNC B0 ;  /* 0x0000000000007941 */ /* 0x000fea0003800000 */
.L_x_184:
        /* <DEDUP_REMOVED lines=10> */
.L_x_187:
[----:B------:R-:W-:Y:S05]  /*6830*/  BSYNC B0 ;  /* 0x0000000000007941 */ /* 0x000fea0003800000 */
.L_x_186:
        /* <DEDUP_REMOVED lines=11> */
.L_x_189:
[----:B------:R-:W-:Y:S05]  /*68f0*/  BSYNC B0 ;  /* 0x0000000000007941 */ /* 0x000fea0003800000 */
.L_x_188:
        /* <DEDUP_REMOVED lines=13> */
.L_x_191:
[----:B------:R-:W-:Y:S05]  /*69d0*/  BSYNC B0 ;  /* 0x0000000000007941 */ /* 0x000fea0003800000 */
.L_x_190:
        /* <DEDUP_REMOVED lines=10> */
.L_x_193:
[----:B------:R-:W-:Y:S05]  /*6a80*/  BSYNC B0 ;  /* 0x0000000000007941 */ /* 0x000fea0003800000 */
.L_x_192:
        /* <DEDUP_REMOVED lines=10> */
.L_x_195:
[----:B------:R-:W-:Y:S05]  /*6b30*/  BSYNC B0 ;  /* 0x0000000000007941 */ /* 0x000fea0003800000 */
.L_x_194:
        /* <DEDUP_REMOVED lines=11> */
.L_x_197:
[----:B------:R-:W-:Y:S05]  /*6bf0*/  BSYNC B0 ;  /* 0x0000000000007941 */ /* 0x000fea0003800000 */
.L_x_196:
        /* <DEDUP_REMOVED lines=13> */
.L_x_199:
[----:B------:R-:W-:Y:S05]  /*6cd0*/  BSYNC B0 ;  /* 0x0000000000007941 */ /* 0x000fea0003800000 */
.L_x_198:
        /* <DEDUP_REMOVED lines=10> */
.L_x_201:
[----:B------:R-:W-:Y:S05]  /*6d80*/  BSYNC B0 ;  /* 0x0000000000007941 */ /* 0x000fea0003800000 */
.L_x_200:
        /* <DEDUP_REMOVED lines=10> */
.L_x_203:
[----:B------:R-:W-:Y:S05]  /*6e30*/  BSYNC B0 ;  /* 0x0000000000007941 */ /* 0x000fea0003800000 */
.L_x_202:
        /* <DEDUP_REMOVED lines=11> */
.L_x_205:
[----:B------:R-:W-:Y:S05]  /*6ef0*/  BSYNC B0 ;  /* 0x0000000000007941 */ /* 0x000fea0003800000 */
.L_x_204:
        /* <DEDUP_REMOVED lines=13> */
.L_x_207:
[----:B------:R-:W-:Y:S05]  /*6fd0*/  BSYNC B0 ;  /* 0x0000000000007941 */ /* 0x000fea0003800000 */
.L_x_206:
        /* <DEDUP_REMOVED lines=10> */
.L_x_209:
[----:B------:R-:W-:Y:S05]  /*7080*/  BSYNC B0 ;  /* 0x0000000000007941 */ /* 0x000fea0003800000 */
.L_x_208:
        /* <DEDUP_REMOVED lines=10> */
.L_x_211:
[----:B------:R-:W-:Y:S05]  /*7130*/  BSYNC B0 ;  /* 0x0000000000007941 */ /* 0x000fea0003800000 */
.L_x_210:
        /* <DEDUP_REMOVED lines=11> */
.L_x_213:
[----:B------:R-:W-:Y:S05]  /*71f0*/  BSYNC B0 ;  /* 0x0000000000007941 */ /* 0x000fea0003800000 */
.L_x_212:
        /* <DEDUP_REMOVED lines=13> */
.L_x_215:
[----:B------:R-:W-:Y:S05]  /*72d0*/  BSYNC B0 ;  /* 0x0000000000007941 */ /* 0x000fea0003800000 */
.L_x_214:
        /* <DEDUP_REMOVED lines=10> */
.L_x_217:
[----:B------:R-:W-:Y:S05]  /*7380*/  BSYNC B0 ;  /* 0x0000000000007941 */ /* 0x000fea0003800000 */
.L_x_216:
        /* <DEDUP_REMOVED lines=10> */
.L_x_219:
[----:B------:R-:W-:Y:S05]  /*7430*/  BSYNC B0 ;  /* 0x0000000000007941 */ /* 0x000fea0003800000 */
.L_x_218:
        /* <DEDUP_REMOVED lines=11> */
.L_x_221:
[----:B------:R-:W-:Y:S05]  /*74f0*/  BSYNC B0 ;  /* 0x0000000000007941 */ /* 0x000fea0003800000 */
.L_x_220:
        /* <DEDUP_REMOVED lines=13> */
.L_x_223:
[----:B------:R-:W-:Y:S05]  /*75d0*/  BSYNC B0 ;  /* 0x0000000000007941 */ /* 0x000fea0003800000 */
.L_x_222:
        /* <DEDUP_REMOVED lines=10> */
.L_x_225:
[----:B------:R-:W-:Y:S05]  /*7680*/  BSYNC B0 ;  /* 0x0000000000007941 */ /* 0x000fea0003800000 */
.L_x_224:
        /* <DEDUP_REMOVED lines=10> */
.L_x_227:
[----:B------:R-:W-:Y:S05]  /*7730*/  BSYNC B0 ;  /* 0x0000000000007941 */ /* 0x000fea0003800000 */
.L_x_226:
        /* <DEDUP_REMOVED lines=11> */
.L_x_229:
[----:B------:R-:W-:Y:S05]  /*77f0*/  BSYNC B0 ;  /* 0x0000000000007941 */ /* 0x000fea0003800000 */
.L_x_228:
        /* <DEDUP_REMOVED lines=13> */
.L_x_231:
[----:B------:R-:W-:Y:S05]  /*78d0*/  BSYNC B0 ;  /* 0x0000000000007941 */ /* 0x000fea0003800000 */
.L_x_230:
        /* <DEDUP_REMOVED lines=10> */
.L_x_233:
[----:B------:R-:W-:Y:S05]  /*7980*/  BSYNC B0 ;  /* 0x0000000000007941 */ /* 0x000fea0003800000 */
.L_x_232:
        /* <DEDUP_REMOVED lines=10> */
.L_x_235:
[----:B------:R-:W-:Y:S05]  /*7a30*/  BSYNC B0 ;  /* 0x0000000000007941 */ /* 0x000fea0003800000 */
.L_x_234:
        /* <DEDUP_REMOVED lines=11> */
.L_x_237:
[----:B------:R-:W-:Y:S05]  /*7af0*/  BSYNC B0 ;  /* 0x0000000000007941 */ /* 0x000fea0003800000 */
.L_x_236:
        /* <DEDUP_REMOVED lines=13> */
.L_x_239:
[----:B------:R-:W-:Y:S05]  /*7bd0*/  BSYNC B0 ;  /* 0x0000000000007941 */ /* 0x000fea0003800000 */
.L_x_238:
        /* <DEDUP_REMOVED lines=10> */
.L_x_241:
[----:B------:R-:W-:Y:S05]  /*7c80*/  BSYNC B0 ;  /* 0x0000000000007941 */ /* 0x000fea0003800000 */
.L_x_240:
        /* <DEDUP_REMOVED lines=10> */
.L_x_243:
[----:B------:R-:W-:Y:S05]  /*7d30*/  BSYNC B0 ;  /* 0x0000000000007941 */ /* 0x000fea0003800000 */
.L_x_242:
        /* <DEDUP_REMOVED lines=11> */
.L_x_245:
[----:B------:R-:W-:Y:S05]  /*7df0*/  BSYNC B0 ;  /* 0x0000000000007941 */ /* 0x000fea0003800000 */
.L_x_244:
        /* <DEDUP_REMOVED lines=13> */
.L_x_247:
[----:B------:R-:W-:Y:S05]  /*7ed0*/  BSYNC B0 ;  /* 0x0000000000007941 */ /* 0x000fea0003800000 */
.L_x_246:
        /* <DEDUP_REMOVED lines=10> */
.L_x_249:
[----:B------:R-:W-:Y:S05]  /*7f80*/  BSYNC B0 ;  /* 0x0000000000007941 */ /* 0x000fea0003800000 */
.L_x_248:
        /* <DEDUP_REMOVED lines=10> */
.L_x_251:
[----:B------:R-:W-:Y:S05]  /*8030*/  BSYNC B0 ;  /* 0x0000000000007941 */ /* 0x000fea0003800000 */
.L_x_250:
        /* <DEDUP_REMOVED lines=11> */
.L_x_253:
[----:B------:R-:W-:Y:S05]  /*80f0*/  BSYNC B0 ;  /* 0x0000000000007941 */ /* 0x000fea0003800000 */
.L_x_252:
        /* <DEDUP_REMOVED lines=13> */
.L_x_255:
[----:B------:R-:W-:Y:S05]  /*81d0*/  BSYNC B0 ;  /* 0x0000000000007941 */ /* 0x000fea0003800000 */
.L_x_254:
        /* <DEDUP_REMOVED lines=9> */
.L_x_257:
[----:B------:R-:W-:Y:S05]  /*8270*/  BSYNC B0 ;  /* 0x0000000000007941 */ /* 0x000fea0003800000 */
.L_x_256:
[----:B-----5:R-:W-:Y:S01]  /*8280*/  HADD2.F32 R3, -RZ, R4.H0_H0 ;  /* 0x20000004ff037230 */ /* 0x020fe20000004100 */
[----:B------:R-:W-:Y:S01]  /*8290*/  ISETP.GT.AND P5, PT, R5, 0x48, P5 ;  /* 0x000000480500780c */ /* 0x000fe20002fa4270 */
[----:B------:R-:W-:Y:S03]  /*82a0*/  BSSY B0, `(.L_x_258) ;  /* 0x0000007000007945 */ /* 0x000fe60003800000 */
[----:B------:R-:W-:-:S04]  /*82b0*/  FMUL R6, R3, R2 ;  /* 0x0000000203067220 */ /* 0x000fc80000400000 */
[----:B------:R-:W-:-:S05]  /*82c0*/  FFMA R6, R77, R0, R6 ;  /* 0x000000004d067223 */ /* 0x000fca0000000006 */
[----:B------:R-:W-:-:S05]  /*82d0*/  F2FP.F16.F32.PACK_AB R6, RZ, R6 ;  /* 0x00000006ff06723e */ /* 0x000fca00000000ff */
[----:B------:R0:W-:Y:S01]  /*82e0*/  @P4 STG.E.U16 desc[UR12][R16.64+0xd2], R6 ;  /* 0x0000d20610004986 */ /* 0x0001e2000c10150c */
[----:B------:R-:W-:Y:S05]  /*82f0*/  @!P5 BRA `(.L_x_259) ;  /* 0x000000000004d947 */ /* 0x000fea0003800000 */
[----:B------:R0:W5:Y:S02]  /*8300*/  LDG.E.LTC128B.U16 R4, desc[UR12][R10.64+0xd0] ;  /* 0x0000d00c0a047981 */ /* 0x000164000c1e1520 */
.L_x_259:
[----:B------:R-:W-:Y:S05]  /*8310*/  BSYNC B0 ;  /* 0x0000000000007941 */ /* 0x000fea0003800000 */
.L_x_258:
[----:B-----5:R-:W-:Y:S01]  /*8320*/  HADD2.F32 R3, -RZ, R4.H0_H0 ;  /* 0x20000004ff037230 */ /* 0x020fe20000004100 */
[----:B------:R-:W-:Y:S01]  /*8330*/  ISETP.GT.AND P4, PT, R5, 0x48, P6 ;  /* 0x000000480500780c */ /* 0x000fe20003784270 */
[----:B0-----:R-:W-:Y:S01]  /*8340*/  @P5 IMAD.MOV.U32 R6, RZ, RZ, R8 ;  /* 0x000000ffff065224 */ /* 0x001fe200078e0008 */
[----:B------:R-:W-:Y:S01]  /*8350*/  BSSY B0, `(.L_x_260) ;  /* 0x0000008000007945 */ /* 0x000fe20003800000 */
[----:B------:R-:W-:Y:S02]  /*8360*/  @P5 IMAD.MOV.U32 R7, RZ, RZ, R9 ;  /* 0x000000ffff075224 */ /* 0x000fe400078e0009 */
[----:B------:R-:W-:-:S04]  /*8370*/  FMUL R3, R3, R2 ;  /* 0x0000000203037220 */ /* 0x000fc80000400000 */
[----:B------:R-:W-:-:S05]  /*8380*/  FFMA R3, R78, R0, R3 ;  /* 0x000000004e037223 */ /* 0x000fca0000000003 */
[----:B------:R-:W-:-:S05]  /*8390*/  F2FP.F16.F32.PACK_AB R3, RZ, R3 ;  /* 0x00000003ff03723e */ /* 0x000fca00000000ff */
[----:B------:R0:W-:Y:S01]  /*83a0*/  @P5 STG.E.U16 desc[UR12][R6.64+0xd0], R3 ;  /* 0x0000d00306005986 */ /* 0x0001e2000c10150c */
[----:B------:R-:W-:Y:S05]  /*83b0*/  @!P4 BRA `(.L_x_261) ;  /* 0x000000000004c947 */ /* 0x000fea0003800000 */
[----:B------:R0:W5:Y:S02]  /*83c0*/  LDG.E.LTC128B.U16 R4, desc[UR12][R10.64+0xd2] ;  /* 0x0000d20c0a047981 */ /* 0x000164000c1e1520 */
.L_x_261:
[----:B------:R-:W-:Y:S05]  /*83d0*/  BSYNC B0 ;  /* 0x0000000000007941 */ /* 0x000fea0003800000 */
.L_x_260:
[----:B0----5:R-:W-:Y:S01]  /*83e0*/  HADD2.F32 R3, -RZ, R4.H0_H0 ;  /* 0x20000004ff037230 */ /* 0x021fe20000004100 */
[----:B------:R-:W-:Y:S01]  /*83f0*/  ISETP.GT.AND P5, PT, R5, 0x40, P3 ;  /* 0x000000400500780c */ /* 0x000fe20001fa4270 */
        /* <DEDUP_REMOVED lines=8> */
[----:B------:R-:W-:Y:S05]  /*8480*/  @!P5 BRA `(.L_x_263) ;  /* 0x000000000004d947 */ /* 0x000fea0003800000 */
[----:B------:R0:W5:Y:S02]  /*8490*/  LDG.E.LTC128B.U16 R4, desc[UR12][R12.64+0xe0] ;  /* 0x0000e00c0c047981 */ /* 0x000164000c1e1520 */
.L_x_263:
[----:B------:R-:W-:Y:S05]  /*84a0*/  BSYNC B0 ;  /* 0x0000000000007941 */ /* 0x000fea0003800000 */
.L_x_262:
[----:B0----5:R-:W-:Y:S01]  /*84b0*/  HADD2.F32 R3, -RZ, R4.H0_H0 ;  /* 0x20000004ff037230 */ /* 0x021fe20000004100 */
        /* <DEDUP_REMOVED lines=8> */
.L_x_265:
[----:B------:R-:W-:Y:S05]  /*8540*/  BSYNC B0 ;  /* 0x0000000000007941 */ /* 0x000fea0003800000 */
.L_x_264:
        /* <DEDUP_REMOVED lines=9> */
.L_x_267:
[----:B------:R-:W-:Y:S05]  /*85e0*/  BSYNC B0 ;  /* 0x0000000000007941 */ /* 0x000fea0003800000 */
.L_x_266:
        /* <DEDUP_REMOVED lines=11> */
.L_x_269:
[----:B------:R-:W-:Y:S05]  /*86a0*/  BSYNC B0 ;  /* 0x0000000000007941 */ /* 0x000fea0003800000 */
.L_x_268:
        /* <DEDUP_REMOVED lines=12> */
.L_x_271:
[----:B------:R-:W-:Y:S05]  /*8770*/  BSYNC B0 ;  /* 0x0000000000007941 */ /* 0x000fea0003800000 */
.L_x_270:
        /* <DEDUP_REMOVED lines=9> */
.L_x_273:
[----:B------:R-:W-:Y:S05]  /*8810*/  BSYNC B0 ;  /* 0x0000000000007941 */ /* 0x000fea0003800000 */
.L_x_272:
[----:B0----5:R-:W-:Y:S01]  /*8820*/  HADD2.F32 R3, -RZ, R4.H0_H0 ;  /* 0x20000004ff037230 */ /* 0x021fe20000004100 */
[----:B------:R-:W-:Y:S01]  /*8830*/  ISETP.GT.AND P1, PT, R5, 0x48, P1 ;  /* 0x000000480500780c */ /* 0x000fe20000f24270 */
[----:B------:R-:W-:Y:S03]  /*8840*/  BSSY B0, `(.L_x_274) ;  /* 0x0000008000007945 */ /* 0x000fe60003800000 */
[----:B------:R-:W-:Y:S01]  /*8850*/  FMUL R6, R3, R2 ;  /* 0x0000000203067220 */ /* 0x000fe20000400000 */
[----:B------:R-:W-:-:S03]  /*8860*/  PRMT R3, R4, 0x7610, R3 ;  /* 0x0000761004037816 */ /* 0x000fc60000000003 */
[----:B------:R-:W-:-:S05]  /*8870*/  FFMA R6, R85, R0, R6 ;  /* 0x0000000055067223 */ /* 0x000fca0000000006 */
[----:B------:R-:W-:-:S05]  /*8880*/  F2FP.F16.F32.PACK_AB R6, RZ, R6 ;  /* 0x00000006ff06723e */ /* 0x000fca00000000ff */
[----:B------:R0:W-:Y:S01]  /*8890*/  @P2 STG.E.U16 desc[UR12][R16.64+0xf2], R6 ;  /* 0x0000f20610002986 */ /* 0x0001e2000c10150c */
[----:B------:R-:W-:Y:S05]  /*88a0*/  @!P1 BRA `(.L_x_275) ;  /* 0x0000000000049947 */ /* 0x000fea0003800000 */
[----:B------:R0:W5:Y:S02]  /*88b0*/  LDG.E.LTC128B.U16 R3, desc[UR12][R10.64+0xf0] ;  /* 0x0000f00c0a037981 */ /* 0x000164000c1e1520 */
.L_x_275:
[----:B------:R-:W-:Y:S05]  /*88c0*/  BSYNC B0 ;  /* 0x0000000000007941 */ /* 0x000fea0003800000 */
.L_x_274:
[----:B-----5:R-:W-:Y:S01]  /*88d0*/  HADD2.F32 R7, -RZ, R3.H0_H0 ;  /* 0x20000003ff077230 */ /* 0x020fe20000004100 */
[----:B------:R-:W-:Y:S01]  /*88e0*/  ISETP.GT.AND P0, PT, R5, 0x48, P0 ;  /* 0x000000480500780c */ /* 0x000fe20000704270 */
[----:B------:R-:W-:Y:S01]  /*88f0*/  @P1 IMAD.MOV.U32 R4, RZ, RZ, R8 ;  /* 0x000000ffff041224 */ /* 0x000fe200078e0008 */
        /* <DEDUP_REMOVED lines=8> */
.L_x_277:
[----:B------:R-:W-:Y:S05]  /*8980*/  BSYNC B0 ;  /* 0x0000000000007941 */ /* 0x000fea0003800000 */
.L_x_276:
[----:B-----5:R-:W-:-:S05]  /*8990*/  HADD2.F32 R3, -RZ, R3.H0_H0 ;  /* 0x20000003ff037230 */ /* 0x020fca0000004100 */
[----:B------:R-:W-:-:S04]  /*89a0*/  FMUL R2, R3, R2 ;  /* 0x0000000203027220 */ /* 0x000fc80000400000 */
[----:B------:R-:W-:Y:S01]  /*89b0*/  FFMA R2, R87, R0, R2 ;  /* 0x0000000057027223 */ /* 0x000fe20000000002 */
[----:B------:R-:W-:Y:S06]  /*89c0*/  @!P0 EXIT ;  /* 0x000000000000894d */ /* 0x000fec0003800000 */
[----:B------:R-:W-:-:S05]  /*89d0*/  F2FP.F16.F32.PACK_AB R2, RZ, R2 ;  /* 0x00000002ff02723e */ /* 0x000fca00000000ff */
[----:B------:R-:W-:Y:S01]  /*89e0*/  STG.E.U16 desc[UR12][R8.64+0xf2], R2 ;  /* 0x0000f20208007986 */ /* 0x000fe2000c10150c */
[----:B------:R-:W-:Y:S05]  /*89f0*/  EXIT ;  /* 0x000000000000794d */ /* 0x000fea0003800000 */
.L_x_27:
[----:B------:R-:W-:Y:S01]  /*8a00*/  ULDC.64 UR4, c[0x0][0x5c8] ;  /* 0x0001720000047ab9 */ /* 0x000fe20000000a00 */
[-C--:B------:R-:W-:Y:S01]  /*8a10*/  FMUL R88, R88, R0.reuse ;  /* 0x0000000058587220 */ /* 0x080fe20000400000 */
[C---:B------:R-:W-:Y:S01]  /*8a20*/  LEA R2, P1, R154.reuse, UR4, 0x1 ;  /* 0x000000049a027c11 */ /* 0x040fe2000f8208ff */
[-C--:B------:R-:W-:Y:S01]  /*8a30*/  FMUL R89, R89, R0.reuse ;  /* 0x0000000059597220 */ /* 0x080fe20000400000 */
[C---:B------:R-:W-:Y:S01]  /*8a40*/  SHF.L.U64.HI R11, R159.reuse, 0x1, R160 ;  /* 0x000000019f0b7819 */ /* 0x040fe200000102a0 */
[----:B------:R-:W-:Y:S01]  /*8a50*/  IMAD.SHL.U32 R159, R159, 0x2, RZ ;  /* 0x000000029f9f7824 */ /* 0x000fe200078e00ff */
[----:B------:R-:W-:Y:S01]  /*8a60*/  LEA.HI.X R3, R154, UR5, R153, 0x1, P1 ;  /* 0x000000059a037c11 */ /* 0x000fe200088f0c99 */
[----:B------:R-:W-:Y:S01]  /*8a70*/  FMUL R90, R90, R0 ;  /* 0x000000005a5a7220 */ /* 0x000fe20000400000 */
[----:B------:R-:W-:Y:S01]  /*8a80*/  F2FP.F16.F32.PACK_AB R88, RZ, R88 ;  /* 0x00000058ff58723e */ /* 0x000fe200000000ff */
[-C--:B------:R-:W-:Y:S01]  /*8a90*/  FMUL R91, R91, R0.reuse ;  /* 0x000000005b5b7220 */ /* 0x080fe20000400000 */
[----:B------:R-:W-:Y:S01]  /*8aa0*/  ISETP.GT.AND P4, PT, R7, 0x1, PT ;  /* 0x000000010700780c */ /* 0x000fe20003f84270 */
[-C--:B------:R-:W-:Y:S01]  /*8ab0*/  FMUL R92, R92, R0.reuse ;  /* 0x000000005c5c7220 */ /* 0x080fe20000400000 */
[C---:B------:R-:W-:Y:S01]  /*8ac0*/  ISETP.GT.AND P1, PT, R5.reuse, 0x8, P5 ;  /* 0x000000080500780c */ /* 0x040fe20002f24270 */
[----:B------:R-:W-:Y:S01]  /*8ad0*/  @P0 STG.E.U16 desc[UR12][R2.64], R88 ;  /* 0x0000005802000986 */ /* 0x000fe2000c10150c */
[----:B------:R-:W-:Y:S01]  /*8ae0*/  ISETP.GT.AND P2, PT, R5, RZ, P4 ;  /* 0x000000ff0500720c */ /* 0x000fe20002744270 */
[----:B------:R-:W-:Y:S01]  /*8af0*/  FMUL R93, R93, R0 ;  /* 0x000000005d5d7220 */ /* 0x000fe20000400000 */
[----:B------:R-:W-:Y:S01]  /*8b00*/  IADD3 R16, P0, R159, R2, RZ ;  /* 0x000000029f107210 */ /* 0x000fe20007f1e0ff */
[----:B------:R-:W-:Y:S01]  /*8b10*/  FMUL R94, R94, R0 ;  /* 0x000000005e5e7220 */ /* 0x000fe20000400000 */
[----:B------:R-:W-:Y:S01]  /*8b20*/  F2FP.F16.F32.PACK_AB R89, RZ, R89 ;  /* 0x00000059ff59723e */ /* 0x000fe200000000ff */
[----:B------:R-:W-:Y:S01]  /*8b30*/  IMAD.SHL.U32 R15, R9, 0x2, RZ ;  /* 0x00000002090f7824 */ /* 0x000fe200078e00ff */
[----:B------:R-:W-:Y:S01]  /*8b40*/  F2FP.F16.F32.PACK_AB R90, RZ, R90 ;  /* 0x0000005aff5a723e */ /* 0x000fe200000000ff */
[----:B------:R-:W-:Y:S01]  /*8b50*/  IMAD.X R17, R11, 0x1, R3, P0 ;  /* 0x000000010b117824 */ /* 0x000fe200000e0603 */
[----:B------:R-:W-:Y:S01]  /*8b60*/  ISETP.GT.AND P0, PT, R5, 0x8, P4 ;  /* 0x000000080500780c */ /* 0x000fe20002704270 */
[-C--:B------:R-:W-:Y:S01]  /*8b70*/  FMUL R95, R95, R0.reuse ;  /* 0x000000005f5f7220 */ /* 0x080fe20000400000 */
[C---:B------:R-:W-:Y:S01]  /*8b80*/  ISETP.GT.AND P3, PT, R7.reuse, 0x8, PT ;  /* 0x000000080700780c */ /* 0x040fe20003f64270 */
[-C--:B------:R-:W-:Y:S01]  /*8b90*/  FMUL R96, R96, R0.reuse ;  /* 0x0000000060607220 */ /* 0x080fe20000400000 */
[----:B------:R-:W-:Y:S01]  /*8ba0*/  ISETP.GT.AND P4, PT, R7, 0x9, PT ;  /* 0x000000090700780c */ /* 0x000fe20003f84270 */
[----:B------:R-:W-:Y:S01]  /*8bb0*/  @P2 STG.E.U16 desc[UR12][R2.64+0x2], R89 ;  /* 0x0000025902002986 */ /* 0x000fe2000c10150c */
[----:B------:R-:W-:Y:S01]  /*8bc0*/  ISETP.GT.AND P2, PT, R5, RZ, P3 ;  /* 0x000000ff0500720c */ /* 0x000fe20001f44270 */
[-C--:B------:R-:W-:Y:S01]  /*8bd0*/  FMUL R97, R97, R0.reuse ;  /* 0x0000000061617220 */ /* 0x080fe20000400000 */
[----:B------:R-:W-:Y:S01]  /*8be0*/  F2FP.F16.F32.PACK_AB R91, RZ, R91 ;  /* 0x0000005bff5b723e */ /* 0x000fe200000000ff */
[----:B------:R-:W-:Y:S01]  /*8bf0*/  @P1 STG.E.U16 desc[UR12][R16.64], R90 ;  /* 0x0000005a10001986 */ /* 0x000fe2000c10150c */
[C---:B------:R-:W-:Y:S01]  /*8c00*/  ISETP.GT.AND P1, PT, R5.reuse, RZ, P4 ;  /* 0x000000ff0500720c */ /* 0x040fe20002724270 */
[----:B------:R-:W-:Y:S01]  /*8c10*/  FMUL R98, R98, R0 ;  /* 0x0000000062627220 */ /* 0x000fe20000400000 */
[----:B------:R-:W-:Y:S01]  /*8c20*/  F2FP.F16.F32.PACK_AB R92, RZ, R92 ;  /* 0x0000005cff5c723e */ /* 0x000fe200000000ff */
[----:B------:R-:W-:Y:S01]  /*8c30*/  @P0 STG.E.U16 desc[UR12][R16.64+0x2], R91 ;  /* 0x0000025b10000986 */ /* 0x000fe2000c10150c */
[----:B------:R-:W-:Y:S01]  /*8c40*/  ISETP.GT.AND P0, PT, R5, 0x8, P3 ;  /* 0x000000080500780c */ /* 0x000fe20001f04270 */
[-C--:B------:R-:W-:Y:S01]  /*8c50*/  FMUL R99, R99, R0.reuse ;  /* 0x0000000063637220 */ /* 0x080fe20000400000 */
[----:B------:R-:W-:Y:S01]  /*8c60*/  F2FP.F16.F32.PACK_AB R93, RZ, R93 ;  /* 0x0000005dff5d723e */ /* 0x000fe200000000ff */
[----:B------:R-:W-:Y:S01]  /*8c70*/  FMUL R100, R100, R0 ;  /* 0x0000000064647220 */ /* 0x000fe20000400000 */
[----:B------:R-:W-:Y:S01]  /*8c80*/  SHF.L.U64.HI R13, R9, 0x1, R8 ;  /* 0x00000001090d7819 */ /* 0x000fe20000010208 */
[----:B------:R-:W-:Y:S01]  /*8c90*/  @P2 STG.E.U16 desc[UR12][R2.64+0x10], R92 ;  /* 0x0000105c02002986 */ /* 0x000fe2000c10150c */
[----:B------:R-:W-:Y:S01]  /*8ca0*/  F2FP.F16.F32.PACK_AB R94, RZ, R94 ;  /* 0x0000005eff5e723e */ /* 0x000fe200000000ff */
[----:B------:R-:W-:Y:S01]  /*8cb0*/  FMUL R101, R101, R0 ;  /* 0x0000000065657220 */ /* 0x000fe20000400000 */
[----:B------:R-:W-:Y:S01]  /*8cc0*/  ISETP.GT.AND P3, PT, R7, 0x10, PT ;  /* 0x000000100700780c */ /* 0x000fe20003f64270 */
[----:B------:R-:W-:Y:S01]  /*8cd0*/  @P1 STG.E.U16 desc[UR12][R2.64+0x12], R93 ;  /* 0x0000125d02001986 */ /* 0x000fe2000c10150c */
[----:B------:R-:W-:Y:S01]  /*8ce0*/  IADD3 R8, P1, P2, R159, R2, R15 ;  /* 0x000000029f087210 */ /* 0x000fe20007a3e00f */
[-C--:B------:R-:W-:Y:S01]  /*8cf0*/  FMUL R102, R102, R0.reuse ;  /* 0x0000000066667220 */ /* 0x080fe20000400000 */
[----:B------:R-:W-:Y:S01]  /*8d00*/  F2FP.F16.F32.PACK_AB R95, RZ, R95 ;  /* 0x0000005fff5f723e */ /* 0x000fe200000000ff */
[----:B------:R-:W-:Y:S01]  /*8d10*/  @P0 STG.E.U16 desc[UR12][R16.64+0x10], R94 ;  /* 0x0000105e10000986 */ /* 0x000fe2000c10150c */
[----:B------:R-:W-:Y:S01]  /*8d20*/  IADD3.X R9, R11, R3, R13, P1, P2 ;  /* 0x000000030b097210 */ /* 0x000fe20000fe440d */
[-C--:B------:R-:W-:Y:S01]  /*8d30*/  FMUL R103, R103, R0.reuse ;  /* 0x0000000067677220 */ /* 0x080fe20000400000 */
[C---:B------:R-:W-:Y:S01]  /*8d40*/  ISETP.GT.AND P1, PT, R5.reuse, 0x8, P4 ;  /* 0x000000080500780c */ /* 0x040fe20002724270 */
[-C--:B------:R-:W-:Y:S01]  /*8d50*/  FMUL R104, R104, R0.reuse ;  /* 0x0000000068687220 */ /* 0x080fe20000400000 */
[----:B------:R-:W-:Y:S01]  /*8d60*/  ISETP.GT.AND P0, PT, R5, RZ, P3 ;  /* 0x000000ff0500720c */ /* 0x000fe20001f04270 */
[----:B------:R-:W-:Y:S01]  /*8d70*/  FMUL R105, R105, R0 ;  /* 0x0000000069697220 */ /* 0x000fe20000400000 */
[----:B------:R-:W-:Y:S01]  /*8d80*/  F2FP.F16.F32.PACK_AB R96, RZ, R96 ;  /* 0x00000060ff60723e */ /* 0x000fe200000000ff */
[-C--:B------:R-:W-:Y:S01]  /*8d90*/  FMUL R106, R106, R0.reuse ;  /* 0x000000006a6a7220 */ /* 0x080fe20000400000 */
[----:B------:R-:W-:Y:S01]  /*8da0*/  ISETP.GT.AND P2, PT, R7, 0x11, PT ;  /* 0x000000110700780c */ /* 0x000fe20003f44270 */
[-C--:B------:R-:W-:Y:S01]  /*8db0*/  FMUL R107, R107, R0.reuse ;  /* 0x000000006b6b7220 */ /* 0x080fe20000400000 */
[----:B------:R-:W-:Y:S01]  /*8dc0*/  F2FP.F16.F32.PACK_AB R97, RZ, R97 ;  /* 0x00000061ff61723e */ /* 0x000fe200000000ff */
[----:B------:R-:W-:Y:S01]  /*8dd0*/  FMUL R108, R108, R0 ;  /* 0x000000006c6c7220 */ /* 0x000fe20000400000 */
[----:B------:R-:W-:Y:S01]  /*8de0*/  F2FP.F16.F32.PACK_AB R98, RZ, R98 ;  /* 0x00000062ff62723e */ /* 0x000fe200000000ff */
[----:B------:R-:W-:Y:S01]  /*8df0*/  FMUL R109, R109, R0 ;  /* 0x000000006d6d7220 */ /* 0x000fe20000400000 */
[----:B------:R-:W-:Y:S01]  /*8e00*/  F2FP.F16.F32.PACK_AB R99, RZ, R99 ;  /* 0x00000063ff63723e */ /* 0x000fe200000000ff */
[----:B------:R-:W-:Y:S01]  /*8e10*/  @P1 STG.E.U16 desc[UR12][R16.64+0x12], R95 ;  /* 0x0000125f10001986 */ /* 0x000fe2000c10150c */
[----:B------:R-:W-:Y:S01]  /*8e20*/  F2FP.F16.F32.PACK_AB R100, RZ, R100 ;  /* 0x00000064ff64723e */ /* 0x000fe200000000ff */
[-C--:B------:R-:W-:Y:S01]  /*8e30*/  FMUL R110, R110, R0.reuse ;  /* 0x000000006e6e7220 */ /* 0x080fe20000400000 */
[----:B------:R-:W-:Y:S01]  /*8e40*/  ISETP.GT.AND P1, PT, R7, 0x19, PT ;  /* 0x000000190700780c */ /* 0x000fe20003f24270 */
[----:B------:R-:W-:Y:S01]  /*8e50*/  @P0 STG.E.U16 desc[UR12][R2.64+0x20], R96 ;  /* 0x0000206002000986 */ /* 0x000fe2000c10150c */
[----:B------:R-:W-:Y:S01]  /*8e60*/  ISETP.GT.AND P0, PT, R5, RZ, P2 ;  /* 0x000000ff0500720c */ /* 0x000fe20001704270 */
[-C--:B------:R-:W-:Y:S01]  /*8e70*/  FMUL R111, R111, R0.reuse ;  /* 0x000000006f6f7220 */ /* 0x080fe20000400000 */
[----:B------:R-:W-:Y:S01]  /*8e80*/  F2FP.F16.F32.PACK_AB R101, RZ, R101 ;  /* 0x00000065ff65723e */ /* 0x000fe200000000ff */
[----:B------:R-:W-:Y:S01]  /*8e90*/  FMUL R112, R112, R0 ;  /* 0x0000000070707220 */ /* 0x000fe20000400000 */
[----:B------:R-:W-:Y:S01]  /*8ea0*/  F2FP.F16.F32.PACK_AB R102, RZ, R102 ;  /* 0x00000066ff66723e */ /* 0x000fe200000000ff */
        /* <DEDUP_REMOVED lines=8> */
[----:B------:R-:W-:Y:S01]  /*8f30*/  @P0 STG.E.U16 desc[UR12][R2.64+0x22], R97 ;  /* 0x0000226102000986 */ /* 0x000fe2000c10150c */
[----:B------:R-:W-:Y:S01]  /*8f40*/  ISETP.GT.AND P0, PT, R5, 0x8, P3 ;  /* 0x000000080500780c */ /* 0x000fe20001f04270 */
        /* <DEDUP_REMOVED lines=15> */
[----:B------:R-:W-:Y:S01]  /*9040*/  ISETP.GT.AND P2, PT, R7, 0x18, PT ;  /* 0x000000180700780c */ /* 0x000fe20003f44270 */
        /* <DEDUP_REMOVED lines=8> */
[----:B------:R-:W-:Y:S01]  /*90d0*/  FMUL R128, R128, R0 ;  /* 0x0000000080807220 */ /* 0x000fe20000400000 */
[----:B------:R-:W-:Y:S01]  /*90e0*/  F2FP.F16.F32.PACK_AB R117, RZ, R117 ;  /* 0x00000075ff75723e */ /* 0x000fe200000000ff */
[----:B------:R-:W-:Y:S01]  /*90f0*/  @P0 STG.E.U16 desc[UR12][R16.64+0x22], R99 ;  /* 0x0000226310000986 */ /* 0x000fe2000c10150c */
[----:B------:R-:W-:Y:S01]  /*9100*/  IADD3 R12, P0, R15, R2, RZ ;  /* 0x000000020f0c7210 */ /* 0x000fe20007f1e0ff */
[----:B------:R-:W-:Y:S01]  /*9110*/  FMUL R129, R129, R0 ;  /* 0x0000000081817220 */ /* 0x000fe20000400000 */
[----:B------:R-:W-:Y:S01]  /*9120*/  F2FP.F16.F32.PACK_AB R118, RZ, R118 ;  /* 0x00000076ff76723e */ /* 0x000fe200000000ff */
[----:B------:R-:W-:Y:S01]  /*9130*/  FMUL R130, R130, R0 ;  /* 0x0000000082827220 */ /* 0x000fe20000400000 */
[----:B------:R-:W-:Y:S01]  /*9140*/  F2FP.F16.F32.PACK_AB R119, RZ, R119 ;  /* 0x00000077ff77723e */ /* 0x000fe200000000ff */
[----:B------:R-:W-:Y:S01]  /*9150*/  IMAD.X R13, R13, 0x1, R3, P0 ;  /* 0x000000010d0d7824 */ /* 0x000fe200000e0603 */
[----:B------:R-:W-:Y:S01]  /*9160*/  IADD3 R14, P0, R159, R12, RZ ;  /* 0x0000000c9f0e7210 */ /* 0x000fe20007f1e0ff */
[----:B------:R-:W-:Y:S01]  /*9170*/  FMUL R131, R131, R0 ;  /* 0x0000000083837220 */ /* 0x000fe20000400000 */
[----:B------:R-:W-:Y:S01]  /*9180*/  F2FP.F16.F32.PACK_AB R120, RZ, R120 ;  /* 0x00000078ff78723e */ /* 0x000fe200000000ff */
[-C--:B------:R-:W-:Y:S01]  /*9190*/  FMUL R132, R132, R0.reuse ;  /* 0x0000000084847220 */ /* 0x080fe20000400000 */
[----:B------:R-:W-:Y:S01]  /*91a0*/  F2FP.F16.F32.PACK_AB R121, RZ, R121 ;  /* 0x00000079ff79723e */ /* 0x000fe200000000ff */
[----:B------:R-:W-:Y:S01]  /*91b0*/  IMAD.X R15, R11, 0x1, R13, P0 ;  /* 0x000000010b0f7824 */ /* 0x000fe200000e060d */
[----:B------:R-:W-:Y:S01]  /*91c0*/  ISETP.GT.AND P0, PT, R5, RZ, P2 ;  /* 0x000000ff0500720c */ /* 0x000fe20001704270 */
        /* <DEDUP_REMOVED lines=12> */
[----:B------:R-:W-:Y:S01]  /*9290*/  @P0 STG.E.U16 desc[UR12][R2.64+0x30], R100 ;  /* 0x0000306402000986 */ /* 0x000fe2000c10150c */
        /* <DEDUP_REMOVED lines=14> */
[----:B------:R-:W-:Y:S01]  /*9380*/  ISETP.GT.AND P0, PT, R5, 0x8, P2 ;  /* 0x000000080500780c */ /* 0x000fe20001704270 */
[-C--:B------:R-:W-:Y:S01]  /*9390*/  FMUL R145, R145, R0.reuse ;  /* 0x0000000091917220 */ /* 0x080fe20000400000 */
[----:B------:R-:W-:Y:S01]  /*93a0*/  ISETP.GT.AND P2, PT, R7, 0x20, PT ;  /* 0x000000200700780c */ /* 0x000fe20003f44270 */
        /* <DEDUP_REMOVED lines=24> */
[----:B------:R-:W-:Y:S01]  /*9530*/  @P0 STG.E.U16 desc[UR12][R16.64+0x32], R103 ;  /* 0x0000326710000986 */ /* 0x000fe2000c10150c */
[----:B------:R-:W-:Y:S01]  /*9540*/  ISETP.GT.AND P0, PT, R5, RZ, P2 ;  /* 0x000000ff0500720c */ /* 0x000fe20001704270 */
        /* <DEDUP_REMOVED lines=135> */
[----:B------:R-:W-:-:S02]  /*9dc0*/  F2FP.F16.F32.PACK_AB R68, RZ, R68 ;  /* 0x00000044ff44723e */ /* 0x000fc400000000ff */
[----:B------:R-:W-:Y:S01]  /*9dd0*/  F2FP.F16.F32.PACK_AB R69, RZ, R69 ;  /* 0x00000045ff45723e */ /* 0x000fe200000000ff */
[----:B------:R-:W-:Y:S01]  /*9de0*/  @P0 STG.E.U16 desc[UR12][R2.64+0x62], R113 ;  /* 0x0000627102000986 */ /* 0x000fe2000c10150c */
[----:B------:R-:W-:Y:S02]  /*9df0*/  ISETP.GT.AND P0, PT, R5, 0x8, P2 ;  /* 0x000000080500780c */ /* 0x000fe40001704270 */
[----:B------:R-:W-:Y:S02]  /*9e00*/  ISETP.GT.AND P2, PT, R7, 0x38, PT ;  /* 0x000000380700780c */ /* 0x000fe40003f44270 */
[----:B------:R-:W-:Y:S02]  /*9e10*/  F2FP.F16.F32.PACK_AB R70, RZ, R70 ;  /* 0x00000046ff46723e */ /* 0x000fe400000000ff */
[----:B------:R-:W-:Y:S02]  /*9e20*/  F2FP.F16.F32.PACK_AB R71, RZ, R71 ;  /* 0x00000047ff47723e */ /* 0x000fe400000000ff */
[----:B------:R-:W-:-:S02]  /*9e30*/  F2FP.F16.F32.PACK_AB R72, RZ, R72 ;  /* 0x00000048ff48723e */ /* 0x000fc400000000ff */
[----:B------:R-:W-:Y:S02]  /*9e40*/  F2FP.F16.F32.PACK_AB R73, RZ, R73 ;  /* 0x00000049ff49723e */ /* 0x000fe400000000ff */
[----:B------:R-:W-:Y:S01]  /*9e50*/  F2FP.F16.F32.PACK_AB R74, RZ, R74 ;  /* 0x0000004aff4a723e */ /* 0x000fe200000000ff */
[----:B------:R-:W-:Y:S01]  /*9e60*/  @P0 STG.E.U16 desc[UR12][R16.64+0x60], R114 ;  /* 0x0000607210000986 */ /* 0x000fe2000c10150c */
[----:B------:R-:W-:Y:S02]  /*9e70*/  ISETP.GT.AND P0, PT, R5, 0x8, P1 ;  /* 0x000000080500780c */ /* 0x000fe40000f04270 */
[----:B------:R-:W-:Y:S02]  /*9e80*/  ISETP.GT.AND P1, PT, R7, 0x39, PT ;  /* 0x000000390700780c */ /* 0x000fe40003f24270 */
[----:B------:R-:W-:Y:S02]  /*9e90*/  F2FP.F16.F32.PACK_AB R75, RZ, R75 ;  /* 0x0000004bff4b723e */ /* 0x000fe400000000ff */
[----:B------:R-:W-:-:S02]  /*9ea0*/  F2FP.F16.F32.PACK_AB R76, RZ, R76 ;  /* 0x0000004cff4c723e */ /* 0x000fc400000000ff */
[----:B------:R-:W-:Y:S02]  /*9eb0*/  F2FP.F16.F32.PACK_AB R77, RZ, R77 ;  /* 0x0000004dff4d723e */ /* 0x000fe400000000ff */
[----:B------:R-:W-:Y:S02]  /*9ec0*/  F2FP.F16.F32.PACK_AB R78, RZ, R78 ;  /* 0x0000004eff4e723e */ /* 0x000fe400000000ff */
[----:B------:R-:W-:Y:S01]  /*9ed0*/  F2FP.F16.F32.PACK_AB R79, RZ, R79 ;  /* 0x0000004fff4f723e */ /* 0x000fe200000000ff */
[----:B------:R-:W-:Y:S01]  /*9ee0*/  @P0 STG.E.U16 desc[UR12][R16.64+0x62], R115 ;  /* 0x0000627310000986 */ /* 0x000fe2000c10150c */
[----:B------:R-:W-:Y:S02]  /*9ef0*/  ISETP.GT.AND P0, PT, R5, RZ, P2 ;  /* 0x000000ff0500720c */ /* 0x000fe40001704270 */
[----:B------:R-:W-:Y:S02]  /*9f00*/  F2FP.F16.F32.PACK_AB R80, RZ, R80 ;  /* 0x00000050ff50723e */ /* 0x000fe400000000ff */
[----:B------:R-:W-:-:S02]  /*9f10*/  F2FP.F16.F32.PACK_AB R81, RZ, R81 ;  /* 0x00000051ff51723e */ /* 0x000fc400000000ff */
[----:B------:R-:W-:Y:S02]  /*9f20*/  F2FP.F16.F32.PACK_AB R82, RZ, R82 ;  /* 0x00000052ff52723e */ /* 0x000fe400000000ff */
[----:B------:R-:W-:Y:S02]  /*9f30*/  F2FP.F16.F32.PACK_AB R83, RZ, R83 ;  /* 0x00000053ff53723e */ /* 0x000fe400000000ff */
[----:B------:R-:W-:Y:S02]  /*9f40*/  F2FP.F16.F32.PACK_AB R84, RZ, R84 ;  /* 0x00000054ff54723e */ /* 0x000fe400000000ff */
[----:B------:R-:W-:Y:S01]  /*9f50*/  F2FP.F16.F32.PACK_AB R85, RZ, R85 ;  /* 0x00000055ff55723e */ /* 0x000fe200000000ff */
[----:B------:R-:W-:Y:S01]  /*9f60*/  @P0 STG.E.U16 desc[UR12][R2.64+0x70], R116 ;  /* 0x0000707402000986 */ /* 0x000fe2000c10150c */
[----:B------:R-:W-:Y:S02]  /*9f70*/  ISETP.GT.AND P0, PT, R5, RZ, P1 ;  /* 0x000000ff0500720c */ /* 0x000fe40000f04270 */
[----:B------:R-:W-:-:S11]  /*9f80*/  F2FP.F16.F32.PACK_AB R86, RZ, R86 ;  /* 0x00000056ff56723e */ /* 0x000fd600000000ff */
[----:B------:R-:W-:Y:S01]  /*9f90*/  @P0 STG.E.U16 desc[UR12][R2.64+0x72], R117 ;  /* 0x0000727502000986 */ /* 0x000fe2000c10150c */
[----:B------:R-:W-:Y:S02]  /*9fa0*/  ISETP.GT.AND P0, PT, R5, 0x8, P2 ;  /* 0x000000080500780c */ /* 0x000fe40001704270 */
[----:B------:R-:W-:-:S11]  /*9fb0*/  ISETP.GT.AND P2, PT, R7, 0x40, PT ;  /* 0x000000400700780c */ /* 0x000fd60003f44270 */
[----:B------:R-:W-:Y:S01]  /*9fc0*/  @P0 STG.E.U16 desc[UR12][R16.64+0x70], R118 ;  /* 0x0000707610000986 */ /* 0x000fe2000c10150c */
[----:B------:R-:W-:Y:S02]  /*9fd0*/  ISETP.GT.AND P0, PT, R5, 0x8, P1 ;  /* 0x000000080500780c */ /* 0x000fe40000f04270 */
[----:B------:R-:W-:-:S11]  /*9fe0*/  ISETP.GT.AND P1, PT, R7, 0x41, PT ;  /* 0x000000410700780c */ /* 0x000fd60003f24270 */
[----:B------:R-:W-:Y:S01]  /*9ff0*/  @P0 STG.E.U16 desc[UR12][R16.64+0x72], R119 ;  /* 0x0000727710000986 */ /* 0x000fe2000c10150c */
[----:B------:R-:W-:-:S13]  /*a000*/  ISETP.GT.AND P0, PT, R5, RZ, P2 ;  /* 0x000000ff0500720c */ /* 0x000fda0001704270 */
[----:B------:R-:W-:Y:S01]  /*a010*/  @P0 STG.E.U16 desc[UR12][R2.64+0x80], R120 ;  /* 0x0000807802000986 */ /* 0x000fe2000c10150c */
[----:B------:R-:W-:-:S13]  /*a020*/  ISETP.GT.AND P0, PT, R5, RZ, P1 ;  /* 0x000000ff0500720c */ /* 0x000fda0000f04270 */
        /* <DEDUP_REMOVED lines=51> */
[----:B------:R-:W-:-:S13]  /*a360*/  ISETP.GT.AND P0, PT, R5, 0x8, P1 ;  /* 0x000000080500780c */ /* 0x000fda0000f04270 */
[----:B------:R-:W-:Y:S01]  /*a370*/  @P0 STG.E.U16 desc[UR12][R16.64+0xd0], R142 ;  /* 0x0000d08e10000986 */ /* 0x000fe2000c10150c */
[----:B------:R-:W-:-:S13]  /*a380*/  ISETP.GT.AND P0, PT, R5, 0x8, P3 ;  /* 0x000000080500780c */ /* 0x000fda0001f04270 */
[----:B------:R-:W-:Y:S01]  /*a390*/  @P0 STG.E.U16 desc[UR12][R16.64+0xd2], R143 ;  /* 0x0000d28f10000986 */ /* 0x000fe2000c10150c */
[----:B------:R-:W-:-:S04]  /*a3a0*/  ISETP.GT.AND P0, PT, R7, 0x70, PT ;  /* 0x000000700700780c */ /* 0x000fc80003f04270 */
        /* <DEDUP_REMOVED lines=8> */
[----:B------:R-:W-:-:S13]  /*a430*/  ISETP.GT.AND P1, PT, R5, RZ, P2 ;  /* 0x000000ff0500720c */ /* 0x000fda0001724270 */
[----:B------:R-:W-:Y:S01]  /*a440*/  @P1 STG.E.U16 desc[UR12][R2.64+0xf0], R148 ;  /* 0x0000f09402001986 */ /* 0x000fe2000c10150c */
[----:B------:R-:W-:-:S04]  /*a450*/  ISETP.GT.AND P1, PT, R7, 0x79, PT ;  /* 0x000000790700780c */ /* 0x000fc80003f24270 */
[----:B------:R-:W-:-:S13]  /*a460*/  ISETP.GT.AND P6, PT, R5, RZ, P1 ;  /* 0x000000ff0500720c */ /* 0x000fda0000fc4270 */
[----:B------:R0:W-:Y:S01]  /*a470*/  @P6 STG.E.U16 desc[UR12][R2.64+0xf2], R149 ;  /* 0x0000f29502006986 */ /* 0x0001e2000c10150c */
[----:B------:R-:W-:-:S13]  /*a480*/  ISETP.GT.AND P6, PT, R5, 0x8, P2 ;  /* 0x000000080500780c */ /* 0x000fda00017c4270 */
[----:B0-----:R-:W-:Y:S02]  /*a490*/  @P6 IMAD.MOV.U32 R2, RZ, RZ, R16 ;  /* 0x000000ffff026224 */ /* 0x001fe400078e0010 */
[----:B------:R-:W-:-:S05]  /*a4a0*/  @P6 IMAD.MOV.U32 R3, RZ, RZ, R17 ;  /* 0x000000ffff036224 */ /* 0x000fca00078e0011 */
[----:B------:R0:W-:Y:S01]  /*a4b0*/  @P6 STG.E.U16 desc[UR12][R2.64+0xf0], R150 ;  /* 0x0000f09602006986 */ /* 0x0001e2000c10150c */
[----:B------:R-:W-:-:S13]  /*a4c0*/  ISETP.GT.AND P6, PT, R5, 0x8, P1 ;  /* 0x000000080500780c */ /* 0x000fda0000fc4270 */
[----:B------:R-:W-:Y:S01]  /*a4d0*/  @P6 STG.E.U16 desc[UR12][R16.64+0xf2], R151 ;  /* 0x0000f29710006986 */ /* 0x000fe2000c10150c */
[----:B------:R-:W-:-:S05]  /*a4e0*/  IADD3 R10, P6, R159, R12, RZ ;  /* 0x0000000c9f0a7210 */ /* 0x000fca0007fde0ff */
[----:B------:R-:W-:Y:S01]  /*a4f0*/  IMAD.X R11, R11, 0x1, R13, P6 ;  /* 0x000000010b0b7824 */ /* 0x000fe200030e060d */
[C---:B------:R-:W-:Y:S02]  /*a500*/  ISETP.GT.AND P6, PT, R5.reuse, 0x40, P5 ;  /* 0x000000400500780c */ /* 0x040fe40002fc4270 */
[----:B------:R-:W-:-:S11]  /*a510*/  ISETP.GT.AND P5, PT, R5, 0x48, P5 ;  /* 0x000000480500780c */ /* 0x000fd60002fa4270 */
[----:B------:R-:W-:Y:S01]  /*a520*/  @P6 STG.E.U16 desc[UR12][R12.64], R24 ;  /* 0x000000180c006986 */ /* 0x000fe2000c10150c */
[----:B------:R-:W-:-:S04]  /*a530*/  ISETP.GT.AND P6, PT, R7, 0x1, PT ;  /* 0x000000010700780c */ /* 0x000fc80003fc4270 */
[----:B------:R-:W-:-:S13]  /*a540*/  ISETP.GT.AND P6, PT, R5, 0x40, P6 ;  /* 0x000000400500780c */ /* 0x000fda00037c4270 */
[----:B------:R-:W-:Y:S01]  /*a550*/  @P6 STG.E.U16 desc[UR12][R12.64+0x2], R25 ;  /* 0x000002190c006986 */ /* 0x000fe2000c10150c */
[----:B------:R-:W-:-:S03]  /*a560*/  ISETP.GT.AND P6, PT, R7, 0x1, PT ;  /* 0x000000010700780c */ /* 0x000fc60003fc4270 */
[----:B------:R-:W-:Y:S01]  /*a570*/  @P5 STG.E.U16 desc[UR12][R14.64], R26 ;  /* 0x0000001a0e005986 */ /* 0x000fe2000c10150c */
[----:B------:R-:W-:Y:S02]  /*a580*/  ISETP.GT.AND P5, PT, R5, 0x48, P6 ;  /* 0x000000480500780c */ /* 0x000fe400037a4270 */
[----:B------:R-:W-:-:S11]  /*a590*/  ISETP.GT.AND P6, PT, R7, 0x8, PT ;  /* 0x000000080700780c */ /* 0x000fd60003fc4270 */
[----:B------:R-:W-:Y:S01]  /*a5a0*/  @P5 STG.E.U16 desc[UR12][R14.64+0x2], R27 ;  /* 0x0000021b0e005986 */ /* 0x000fe2000c10150c */
[----:B------:R-:W-:Y:S02]  /*a5b0*/  ISETP.GT.AND P5, PT, R5, 0x40, P6 ;  /* 0x000000400500780c */ /* 0x000fe400037a4270 */
[----:B------:R-:W-:-:S11]  /*a5c0*/  ISETP.GT.AND P6, PT, R7, 0x9, PT ;  /* 0x000000090700780c */ /* 0x000fd60003fc4270 */
[----:B------:R-:W-:Y:S01]  /*a5d0*/  @P5 STG.E.U16 desc[UR12][R12.64+0x10], R28 ;  /* 0x0000101c0c005986 */ /* 0x000fe2000c10150c */
[----:B------:R-:W-:-:S13]  /*a5e0*/  ISETP.GT.AND P5, PT, R5, 0x40, P6 ;  /* 0x000000400500780c */ /* 0x000fda00037a4270 */
[----:B------:R-:W-:Y:S01]  /*a5f0*/  @P5 STG.E.U16 desc[UR12][R12.64+0x12], R29 ;  /* 0x0000121d0c005986 */ /* 0x000fe2000c10150c */
[----:B------:R-:W-:-:S04]  /*a600*/  ISETP.GT.AND P5, PT, R7, 0x8, PT ;  /* 0x000000080700780c */ /* 0x000fc80003fa4270 */
[----:B------:R-:W-:-:S13]  /*a610*/  ISETP.GT.AND P5, PT, R5, 0x48, P5 ;  /* 0x000000480500780c */ /* 0x000fda0002fa4270 */
        /* <DEDUP_REMOVED lines=11> */
[----:B0-----:R-:W-:Y:S02]  /*a6d0*/  @P5 IMAD.MOV.U32 R2, RZ, RZ, R8 ;  /* 0x000000ffff025224 */ /* 0x001fe400078e0008 */
[----:B------:R-:W-:-:S05]  /*a6e0*/  @P5 IMAD.MOV.U32 R3, RZ, RZ, R9 ;  /* 0x000000ffff035224 */ /* 0x000fca00078e0009 */
[----:B------:R0:W-:Y:S01]  /*a6f0*/  @P5 STG.E.U16 desc[UR12][R2.64+0x20], R34 ;  /* 0x0000202202005986 */ /* 0x0001e2000c10150c */
[----:B------:R-:W-:Y:S02]  /*a700*/  ISETP.GT.AND P5, PT, R5, 0x48, P6 ;  /* 0x000000480500780c */ /* 0x000fe400037a4270 */
[----:B------:R-:W-:-:S11]  /*a710*/  ISETP.GT.AND P6, PT, R7, 0x18, PT ;  /* 0x000000180700780c */ /* 0x000fd60003fc4270 */
[----:B0-----:R-:W-:Y:S02]  /*a720*/  @P5 IMAD.MOV.U32 R2, RZ, RZ, R8 ;  /* 0x000000ffff025224 */ /* 0x001fe400078e0008 */
[----:B------:R-:W-:-:S05]  /*a730*/  @P5 IMAD.MOV.U32 R3, RZ, RZ, R9 ;  /* 0x000000ffff035224 */ /* 0x000fca00078e0009 */
[----:B------:R0:W-:Y:S01]  /*a740*/  @P5 STG.E.U16 desc[UR12][R2.64+0x22], R35 ;  /* 0x0000222302005986 */ /* 0x0001e2000c10150c */
        /* <DEDUP_REMOVED lines=150> */
[----:B------:R-:W-:-:S13]  /*b0b0*/  ISETP.GT.AND P5, PT, R5, 0x40, P6 ;  /* 0x000000400500780c */ /* 0x000fda00037a4270 */
[----:B------:R-:W-:Y:S01]  /*b0c0*/  @P5 STG.E.U16 desc[UR12][R12.64+0xd0], R76 ;  /* 0x0000d04c0c005986 */ /* 0x000fe2000c10150c */
[C---:B------:R-:W-:Y:S02]  /*b0d0*/  ISETP.GT.AND P5, PT, R5.reuse, 0x40, P3 ;  /* 0x000000400500780c */ /* 0x040fe40001fa4270 */
[----:B------:R-:W-:-:S11]  /*b0e0*/  ISETP.GT.AND P3, PT, R5, 0x48, P3 ;  /* 0x000000480500780c */ /* 0x000fd60001f64270 */
[----:B------:R-:W-:Y:S01]  /*b0f0*/  @P5 STG.E.U16 desc[UR12][R12.64+0xd2], R77 ;  /* 0x0000d24d0c005986 */ /* 0x000fe2000c10150c */
[C---:B------:R-:W-:Y:S02]  /*b100*/  ISETP.GT.AND P5, PT, R5.reuse, 0x48, P6 ;  /* 0x000000480500780c */ /* 0x040fe400037a4270 */
[C---:B------:R-:W-:Y:S02]  /*b110*/  ISETP.GT.AND P6, PT, R5.reuse, 0x40, P0 ;  /* 0x000000400500780c */ /* 0x040fe400007c4270 */
[----:B------:R-:W-:-:S09]  /*b120*/  ISETP.GT.AND P0, PT, R5, 0x48, P0 ;  /* 0x000000480500780c */ /* 0x000fd20000704270 */
[----:B0-----:R-:W-:Y:S02]  /*b130*/  @P5 IMAD.MOV.U32 R2, RZ, RZ, R8 ;  /* 0x000000ffff025224 */ /* 0x001fe400078e0008 */
[----:B------:R-:W-:-:S05]  /*b140*/  @P5 IMAD.MOV.U32 R3, RZ, RZ, R9 ;  /* 0x000000ffff035224 */ /* 0x000fca00078e0009 */
[----:B------:R0:W-:Y:S01]  /*b150*/  @P5 STG.E.U16 desc[UR12][R2.64+0xd0], R78 ;  /* 0x0000d04e02005986 */ /* 0x0001e2000c10150c */
[C---:B------:R-:W-:Y:S02]  /*b160*/  ISETP.GT.AND P5, PT, R5.reuse, 0x40, P4 ;  /* 0x000000400500780c */ /* 0x040fe400027a4270 */
[----:B------:R-:W-:Y:S01]  /*b170*/  ISETP.GT.AND P4, PT, R5, 0x48, P4 ;  /* 0x000000480500780c */ /* 0x000fe20002784270 */
[----:B0-----:R-:W-:Y:S02]  /*b180*/  @P3 IMAD.MOV.U32 R2, RZ, RZ, R8 ;  /* 0x000000ffff023224 */ /* 0x001fe400078e0008 */
[----:B------:R-:W-:-:S05]  /*b190*/  @P3 IMAD.MOV.U32 R3, RZ, RZ, R9 ;  /* 0x000000ffff033224 */ /* 0x000fca00078e0009 */
[----:B------:R0:W-:Y:S01]  /*b1a0*/  @P3 STG.E.U16 desc[UR12][R2.64+0xd2], R79 ;  /* 0x0000d24f02003986 */ /* 0x0001e2000c10150c */
[C---:B------:R-:W-:Y:S02]  /*b1b0*/  ISETP.GT.AND P3, PT, R5.reuse, 0x40, P1 ;  /* 0x000000400500780c */ /* 0x040fe40000f64270 */
[C---:B------:R-:W-:Y:S01]  /*b1c0*/  ISETP.GT.AND P1, PT, R5.reuse, 0x48, P1 ;  /* 0x000000480500780c */ /* 0x040fe20000f24270 */
[----:B------:R-:W-:Y:S01]  /*b1d0*/  @P6 STG.E.U16 desc[UR12][R12.64+0xe0], R80 ;  /* 0x0000e0500c006986 */ /* 0x000fe2000c10150c */
[C---:B------:R-:W-:Y:S02]  /*b1e0*/  ISETP.GT.AND P6, PT, R5.reuse, 0x40, P2 ;  /* 0x000000400500780c */ /* 0x040fe400017c4270 */
[----:B------:R-:W-:Y:S01]  /*b1f0*/  ISETP.GT.AND P2, PT, R5, 0x48, P2 ;  /* 0x000000480500780c */ /* 0x000fe20001744270 */
[----:B------:R-:W-:Y:S01]  /*b200*/  @P5 STG.E.U16 desc[UR12][R12.64+0xe2], R81 ;  /* 0x0000e2510c005986 */ /* 0x000fe2000c10150c */
[----:B0-----:R-:W-:Y:S02]  /*b210*/  @P0 IMAD.MOV.U32 R2, RZ, RZ, R8 ;  /* 0x000000ffff020224 */ /* 0x001fe400078e0008 */
[----:B------:R-:W-:-:S05]  /*b220*/  @P0 IMAD.MOV.U32 R3, RZ, RZ, R9 ;  /* 0x000000ffff030224 */ /* 0x000fca00078e0009 */
[----:B------:R0:W-:Y:S02]  /*b230*/  @P0 STG.E.U16 desc[UR12][R2.64+0xe0], R82 ;  /* 0x0000e05202000986 */ /* 0x0001e4000c10150c */
[----:B0-----:R-:W-:Y:S02]  /*b240*/  @P4 IMAD.MOV.U32 R2, RZ, RZ, R8 ;  /* 0x000000ffff024224 */ /* 0x001fe400078e0008 */
[----:B------:R-:W-:-:S05]  /*b250*/  @P4 IMAD.MOV.U32 R3, RZ, RZ, R9 ;  /* 0x000000ffff034224 */ /* 0x000fca00078e0009 */
[----:B------:R0:W-:Y:S04]  /*b260*/  @P4 STG.E.U16 desc[UR12][R2.64+0xe2], R83 ;  /* 0x0000e25302004986 */ /* 0x0001e8000c10150c */
[----:B------:R1:W-:Y:S04]  /*b270*/  @P6 STG.E.U16 desc[UR12][R12.64+0xf0], R84 ;  /* 0x0000f0540c006986 */ /* 0x0003e8000c10150c */
[----:B------:R1:W-:Y:S01]  /*b280*/  @P3 STG.E.U16 desc[UR12][R12.64+0xf2], R85 ;  /* 0x0000f2550c003986 */ /* 0x0003e2000c10150c */
[----:B0-----:R-:W-:Y:S02]  /*b290*/  @P2 IMAD.MOV.U32 R2, RZ, RZ, R8 ;  /* 0x000000ffff022224 */ /* 0x001fe400078e0008 */
[----:B------:R-:W-:-:S05]  /*b2a0*/  @P2 IMAD.MOV.U32 R3, RZ, RZ, R9 ;  /* 0x000000ffff032224 */ /* 0x000fca00078e0009 */
[----:B------:R1:W-:Y:S01]  /*b2b0*/  @P2 STG.E.U16 desc[UR12][R2.64+0xf0], R86 ;  /* 0x0000f05602002986 */ /* 0x0003e2000c10150c */
[----:B------:R-:W-:Y:S05]  /*b2c0*/  @!P1 EXIT ;  /* 0x000000000000994d */ /* 0x000fea0003800000 */
[----:B------:R-:W-:-:S05]  /*b2d0*/  F2FP.F16.F32.PACK_AB R0, RZ, R0 ;  /* 0x00000000ff00723e */ /* 0x000fca00000000ff */
[----:B------:R-:W-:Y:S01]  /*b2e0*/  STG.E.U16 desc[UR12][R8.64+0xf2], R0 ;  /* 0x0000f20008007986 */ /* 0x000fe2000c10150c */
[----:B------:R-:W-:Y:S05]  /*b2f0*/  EXIT ;  /* 0x000000000000794d */ /* 0x000fea0003800000 */
.L_x_13:
[----:B------:R-:W-:-:S13]  /*b300*/  ISETP.NE.AND P0, PT, R10, RZ, PT ;  /* 0x000000ff0a00720c */ /* 0x000fda0003f05270 */
[----:B------:R-:W-:Y:S05]  /*b310*/  @P0 EXIT ;  /* 0x000000000000094d */ /* 0x000fea0003800000 */
[----:B------:R-:W-:Y:S01]  /*b320*/  ELECT P0, URZ, PT ;  /* 0x00000000003f782f */ /* 0x000fe20003800000 */
[----:B------:R-:W-:-:S12]  /*b330*/  BSSY B0, `(.L_x_278) ;  /* 0x000007d000007945 */ /* 0x000fd80003800000 */
[----:B------:R-:W-:Y:S05]  /*b340*/  @!P0 BRA `(.L_x_279) ;  /* 0x0000000400ec8947 */ /* 0x000fea0003800000 */
[----:B------:R-:W-:-:S13]  /*b350*/  ISETP.GE.AND P0, PT, R12, 0x1, PT ;  /* 0x000000010c00780c */ /* 0x000fda0003f06270 */
[----:B------:R-:W-:Y:S05]  /*b360*/  @!P0 BRA `(.L_x_279) ;  /* 0x0000000400e48947 */ /* 0x000fea0003800000 */
[----:B------:R-:W0:Y:S01]  /*b370*/  S2R R6, SR_CgaCtaId ;  /* 0x0000000000067919 */ /* 0x000e220000008800 */
[----:B---3-5:R-:W1:Y:S01]  /*b380*/  LDC.64 R2, c[0x0][0x4d8] ;  /* 0x00013600ff027b82 */ /* 0x028e620000000a00 */
[----:B------:R-:W-:Y:S01]  /*b390*/  LOP3.LUT P0, RZ, R13, 0x1f, RZ, 0xc0, !PT ;  /* 0x0000001f0dff7812 */ /* 0x000fe2000780c0ff */
[----:B------:R-:W-:Y:S01]  /*b3a0*/  IMAD.SHL.U32 R14, R14, 0x80, RZ ;  /* 0x000000800e0e7824 */ /* 0x000fe200078e00ff */
[----:B------:R-:W-:Y:S01]  /*b3b0*/  ULDC.64 UR4, c[0x0][0x4b0] ;  /* 0x00012c0000047ab9 */ /* 0x000fe20000000a00 */
[----:B------:R-:W-:Y:S01]  /*b3c0*/  IMAD.SHL.U32 R11, R7, 0x80, RZ ;  /* 0x00000080070b7824 */ /* 0x000fe200078e00ff */
[C---:B------:R-:W-:Y:S01]  /*b3d0*/  ISETP.NE.AND P2, PT, R18.reuse, RZ, PT ;  /* 0x000000ff1200720c */ /* 0x040fe20003f45270 */
[----:B------:R-:W-:Y:S01]  /*b3e0*/  IMAD.MOV.U32 R7, RZ, RZ, RZ ;  /* 0x000000ffff077224 */ /* 0x000fe200078e00ff */
[----:B------:R-:W-:Y:S01]  /*b3f0*/  ISETP.NE.OR P0, PT, R18, RZ, !P0 ;  /* 0x000000ff1200720c */ /* 0x000fe20004705670 */
[----:B------:R-:W-:Y:S01]  /*b400*/  IMAD.MOV.U32 R16, RZ, RZ, RZ ;  /* 0x000000ffff107224 */ /* 0x000fe200078e00ff */
[----:B------:R-:W-:Y:S01]  /*b410*/  LOP3.LUT R15, R5, 0x2, RZ, 0xfc, !PT ;  /* 0x00000002050f7812 */ /* 0x000fe200078efcff */
[----:B------:R-:W-:-:S02]  /*b420*/  VIADD R13, R14, 0x40 ;  /* 0x000000400e0d7836 */ /* 0x000fc40000000000 */
[----:B------:R-:W-:Y:S02]  /*b430*/  VIADD R17, R11, 0x40 ;  /* 0x000000400b117836 */ /* 0x000fe40000000000 */
[----:B-1----:R-:W-:Y:S02]  /*b440*/  IMAD R23, R23, UR4, R2 ;  /* 0x0000000417177c24 */ /* 0x002fe4000f8e0202 */
[----:B------:R-:W-:Y:S02]  /*b450*/  IMAD R10, R4, UR5, R3 ;  /* 0x00000005040a7c24 */ /* 0x000fe4000f8e0203 */
[----:B------:R-:W-:Y:S02]  /*b460*/  IMAD.MOV.U32 R3, RZ, RZ, 0x1 ;  /* 0x00000001ff037424 */ /* 0x000fe400078e00ff */
[----:B------:R-:W-:Y:S02]  /*b470*/  IMAD.MOV.U32 R4, RZ, RZ, R8 ;  /* 0x000000ffff047224 */ /* 0x000fe400078e0008 */
[----:B0-----:R-:W-:-:S02]  /*b480*/  IMAD.SHL.U32 R0, R6, 0x800, RZ ;  /* 0x0000080006007824 */ /* 0x001fc400078e00ff */
[----:B------:R-:W-:-:S03]  /*b490*/  IMAD.SHL.U32 R2, R6, 0x20, RZ ;  /* 0x0000002006027824 */ /* 0x000fc600078e00ff */
[----:B------:R-:W-:-:S07]  /*b4a0*/  LOP3.LUT R0, R0, 0x800, RZ, 0xc0, !PT ;  /* 0x0000080000007812 */ /* 0x000fce00078ec0ff */
.L_x_283:
[----:B------:R-:W0:Y:S01]  /*b4b0*/  S2R R9, SR_CgaCtaId ;  /* 0x0000000000097919 */ /* 0x000e220000008800 */
[----:B------:R-:W-:-:S04]  /*b4c0*/  MOV R6, 0x400 ;  /* 0x0000040000067802 */ /* 0x000fc80000000f00 */
[----:B0-----:R-:W-:Y:S02]  /*b4d0*/  LEA R12, R9, R6, 0x18 ;  /* 0x00000006090c7211 */ /* 0x001fe400078ec0ff */
[----:B------:R-:W-:-:S03]  /*b4e0*/  SHF.L.U32 R6, R3, 0x1f, RZ ;  /* 0x0000001f03067819 */ /* 0x000fc600000006ff */
[----:B------:R-:W-:-:S07]  /*b4f0*/  IMAD R9, R7, 0x8, R12 ;  /* 0x0000000807097824 */ /* 0x000fce00078e020c */
.L_x_280:
[----:B0-----:R0:W1:Y:S02]  /*b500*/  SYNCS.PHASECHK.TRANS64.TRYWAIT P1, [R9+URZ+0x38038], R6 ;  /* 0x03803806090075a7 */ /* 0x001064000802017f */
[----:B-1----:R-:W-:Y:S05]  /*b510*/  @!P1 NANOSLEEP.SYNCS 0x989680 ;  /* 0x009896800000995d */ /* 0x002fea0003900000 */
[----:B------:R-:W1:Y:S02]  /*b520*/  @!P1 SYNCS.PHASECHK.TRANS64 P1, [R9+URZ+0x38038], R6 ;  /* 0x03803806090095a7 */ /* 0x000e64000802007f */
[----:B-1----:R-:W-:Y:S05]  /*b530*/  @!P1 BRA `(.L_x_280) ;  /* 0xfffffffc00f09947 */ /* 0x002fea000383ffff */
[----:B0-----:R-:W0:Y:S02]  /*b540*/  @!P2 LDC R6, c[0x0][0x500] ;  /* 0x00014000ff06ab82 */ /* 0x001e240000000800 */
[----:B0-----:R0:W-:Y:S02]  /*b550*/  @!P2 SYNCS.ARRIVE.TRANS64 RZ, [R9+URZ+0x38000], R6 ;  /* 0x0380000609ffa9a7 */ /* 0x0011e4000800003f */
[----:B0-----:R-:W-:-:S04]  /*b560*/  PRMT R6, R15, 0x9910, RZ ;  /* 0x000099100f067816 */ /* 0x001fc800000000ff */
[----:B------:R-:W-:-:S13]  /*b570*/  ISETP.NE.AND P1, PT, R6, 0x2, PT ;  /* 0x000000020600780c */ /* 0x000fda0003f25270 */
[----:B------:R-:W-:Y:S05]  /*b580*/  @P1 BRA `(.L_x_281) ;  /* 0x0000000000041947 */ /* 0x000fea0003800000 */
[----:B------:R-:W-:Y:S01]  /*b590*/  BPT.TRAP 0x1 ;  /* 0x000000040000795c */ /* 0x000fe20000300000 */
.L_x_281:
[----:B------:R-:W-:Y:S05]  /*b5a0*/  @P0 BRA `(.L_x_282) ;  /* 0x0000000000040947 */ /* 0x000fea0003800000 */
[----:B------:R-:W-:Y:S01]  /*b5b0*/  BPT.TRAP 0x1 ;  /* 0x000000040000795c */ /* 0x000fe20000300000 */
.L_x_282:
[----:B------:R-:W-:Y:S01]  /*b5c0*/  R2UR UR7, R16 ;  /* 0x00000000100772ca */ /* 0x000fe200000e0000 */
[----:B------:R-:W-:Y:S01]  /*b5d0*/  ULDC UR17, c[0x0][0x48c] ;  /* 0x0001230000117ab9 */ /* 0x000fe20000000800 */
[----:B------:R-:W-:Y:S01]  /*b5e0*/  R2UR UR26, R2 ;  /* 0x00000000021a72ca */ /* 0x000fe200000e0000 */
[----:B------:R-:W-:Y:S01]  /*b5f0*/  UISETP.NE.AND UP0, UPT, UR17, 0x1, UPT ;  /* 0x000000011100788c */ /* 0x000fe2000bf05270 */
[----:B------:R-:W-:Y:S01]  /*b600*/  IMAD R6, R7, 0x2000, R0 ;  /* 0x0000200007067824 */ /* 0x000fe200078e0200 */
[----:B------:R-:W-:Y:S01]  /*b610*/  R2UR UR6, R12 ;  /* 0x000000000c0672ca */ /* 0x000fe200000e0000 */
[----:B------:R-:W-:Y:S01]  /*b620*/  ULDC.64 UR18, c[0x0][0x198] ;  /* 0x0000660000127ab9 */ /* 0x000fe20000000a00 */
[----:B------:R-:W-:Y:S01]  /*b630*/  ULDC.64 UR30, c[0x0][0x4b8] ;  /* 0x00012e00001e7ab9 */ /* 0x000fe20000000a00 */
[----:B------:R-:W-:Y:S01]  /*b640*/  IMAD R6, R6, 0x2, R12 ;  /* 0x0000000206067824 */ /* 0x000fe200078e020c */
[----:B------:R-:W-:Y:S01]  /*b650*/  UIADD3 UR34, UP2, UR18, 0x1f0, URZ ;  /* 0x000001f012227890 */ /* 0x000fe2000ff5e03f */
[----:B------:R-:W-:Y:S01]  /*b660*/  ISETP.GT.AND P3, PT, R4, 0x1, PT ;  /* 0x000000010400780c */ /* 0x000fe20003f64270 */
[----:B------:R-:W-:Y:S01]  /*b670*/  ULDC.64 UR28, c[0x0][0x4d0] ;  /* 0x00013400001c7ab9 */ /* 0x000fe20000000a00 */
[----:B------:R-:W-:Y:S01]  /*b680*/  UMOV UR22, 0x0 ;  /* 0x0000000000167882 */ /* 0x000fe20000000000 */
[----:B------:R-:W-:Y:S01]  /*b690*/  USHF.L.U32 UR7, UR7, 0x6, URZ ;  /* 0x0000000607077899 */ /* 0x000fe2000800063f */
[----:B------:R-:W-:Y:S01]  /*b6a0*/  R2UR UR8, R6 ;  /* 0x00000000060872ca */ /* 0x000fe200000e0000 */
[----:B------:R-:W-:Y:S01]  /*b6b0*/  @UP0 ULDC.64 UR14, c[0x0][0x490] ;  /* 0x00012400000e0ab9 */ /* 0x000fe20000000a00 */
[----:B------:R-:W-:Y:S01]  /*b6c0*/  @UP0 ULDC.64 UR10, c[0x0][0x490] ;  /* 0x00012400000a0ab9 */ /* 0x000fe20000000a00 */
[----:B------:R-:W-:Y:S01]  /*b6d0*/  ULOP3.LUT UR26, UR7, 0x20, UR26, 0xf8, !UPT ;  /* 0x00000020071a7892 */ /* 0x000fe2000f8ef81a */
[----:B------:R-:W-:Y:S01]  /*b6e0*/  PRMT R6, R23, 0x40, R10 ;  /* 0x0000004017067816 */ /* 0x000fe2000000000a */
[----:B------:R-:W-:Y:S01]  /*b6f0*/  UIADD3.X UR35, URZ, UR19, URZ, UP2, !UPT ;  /* 0x000000133f237290 */ /* 0x000fe200097fe43f */
[----:B------:R-:W-:Y:S01]  /*b700*/  VIADD R4, R4, 0xffffffff ;  /* 0xffffffff04047836 */ /* 0x000fe20000000000 */
[----:B------:R-:W-:Y:S01]  /*b710*/  UIMAD.WIDE.U32 UR12, UR26, UR14, URZ ;  /* 0x0000000e1a0c72a5 */ /* 0x000fe2000f8e003f */
[----:B------:R-:W-:Y:S01]  /*b720*/  R2UR UR37, R6 ;  /* 0x00000000062572ca */ /* 0x000fe200000e0000 */
[----:B------:R-:W-:Y:S01]  /*b730*/  UIMAD.WIDE.U32 UR4, UR26, UR10, URZ ;  /* 0x0000000a1a0472a5 */ /* 0x000fe2000f8e003f */
[----:B------:R-:W-:Y:S01]  /*b740*/  R2UR UR10, R9 ;  /* 0x00000000090a72ca */ /* 0x000fe200000e0000 */
[----:B------:R-:W-:Y:S01]  /*b750*/  UMOV UR9, UR26 ;  /* 0x0000001a00097c82 */ /* 0x000fe20008000000 */
[----:B------:R-:W-:Y:S01]  /*b760*/  UIADD3 UR14, UP1, UR18, 0xf0, URZ ;  /* 0x000000f0120e7890 */ /* 0x000fe2000ff3e03f */
[----:B------:R-:W-:Y:S01]  /*b770*/  IMAD.MOV.U32 R6, RZ, RZ, 0x3 ;  /* 0x00000003ff067424 */ /* 0x000fe200078e00ff */
[----:B------:R-:W-:Y:S01]  /*b780*/  @UP0 USHF.R.U32.HI UR9, URZ, UR11, UR5 ;  /* 0x0000000b3f090299 */ /* 0x000fe20008011605 */
[----:B------:R-:W-:Y:S01]  /*b790*/  VIADD R16, R16, 0x1 ;  /* 0x0000000110107836 */ /* 0x000fe20000000000 */
[----:B------:R-:W-:Y:S01]  /*b7a0*/  ULDC UR12, c[0x0][0x498] ;  /* 0x00012600000c7ab9 */ /* 0x000fe20000000800 */
[----:B------:R-:W-:Y:S01]  /*b7b0*/  UMOV UR11, UR26 ;  /* 0x0000001a000b7c82 */ /* 0x000fe20008000000 */
[----:B------:R-:W-:Y:S01]  /*b7c0*/  @UP0 USHF.R.U32.HI UR11, URZ, UR15, UR13 ;  /* 0x0000000f3f0b0299 */ /* 0x000fe2000801160d */
[C---:B------:R-:W-:Y:S01]  /*b7d0*/  R2UR UR4, R7.reuse ;  /* 0x00000000070472ca */ /* 0x040fe200000e0000 */
[----:B------:R-:W-:Y:S01]  /*b7e0*/  UISETP.NE.AND UP0, UPT, UR12, 0x1, UPT ;  /* 0x000000010c00788c */ /* 0x000fe2000bf05270 */
[----:B------:R-:W-:Y:S01]  /*b7f0*/  VIADD R7, R7, 0x1 ;  /* 0x0000000107077836 */ /* 0x000fe20000000000 */
[----:B------:R-:W-:-:S02]  /*b800*/  UIADD3.X UR15, URZ, UR19, URZ, UP1, !UPT ;  /* 0x000000133f0f7290 */ /* 0x000fc40008ffe43f */
[----:B------:R-:W-:Y:S02]  /*b810*/  UIADD3 UR5, UR10, 0x38000, URZ ;  /* 0x000380000a057890 */ /* 0x000fe4000fffe03f */
[----:B------:R-:W-:Y:S01]  /*b820*/  UIADD3 UR10, -UR9, URZ, URZ ;  /* 0x0000003f090a7290 */ /* 0x000fe2000fffe13f */
[C---:B------:R-:W-:Y:S01]  /*b830*/  ISETP.NE.AND P1, PT, R7.reuse, 0x7, PT ;  /* 0x000000070700780c */ /* 0x040fe20003f25270 */
[----:B------:R-:W-:Y:S01]  /*b840*/  UIADD3 UR20, -UR11, URZ, URZ ;  /* 0x0000003f0b147290 */ /* 0x000fe2000fffe13f */
[----:B------:R-:W-:Y:S02]  /*b850*/  UMOV UR21, UR9 ;  /* 0x0000000900157c82 */ /* 0x000fe40008000000 */
[----:B------:R-:W-:Y:S01]  /*b860*/  @UP0 ULDC UR32, c[0x0][0x49c] ;  /* 0x0001270000200ab9 */ /* 0x000fe20000000800 */
[----:B------:R-:W-:Y:S01]  /*b870*/  @UP0 ULDC UR18, c[0x0][0x49c] ;  /* 0x0001270000120ab9 */ /* 0x000fe20000000800 */
[----:B------:R-:W-:Y:S01]  /*b880*/  UIMAD.WIDE.U32 UR32, UR11, UR32, URZ ;  /* 0x000000200b2072a5 */ /* 0x000fe2000f8e003f */
[----:B------:R-:W-:Y:S01]  /*b890*/  SEL R7, R7, RZ, P1 ;  /* 0x000000ff07077207 */ /* 0x000fe20000800000 */
[----:B------:R-:W-:-:S02]  /*b8a0*/  UIMAD.WIDE.U32 UR18, UR9, UR18, URZ ;  /* 0x00000012091272a5 */ /* 0x000fc4000f8e003f */
[----:B------:R-:W-:Y:S01]  /*b8b0*/  ULEA UR4, UR4, UR6, 0xe ;  /* 0x0000000604047291 */ /* 0x000fe2000f8e703f */
[----:B------:R-:W-:Y:S01]  /*b8c0*/  R2UR UR6, R14 ;  /* 0x000000000e0672ca */ /* 0x000fe200000e0000 */
[----:B------:R-:W-:Y:S01]  /*b8d0*/  @UP0 ULDC UR38, c[0x0][0x4a0] ;  /* 0x0001280000260ab9 */ /* 0x000fe20000000800 */
[----:B------:R-:W-:Y:S01]  /*b8e0*/  @UP0 ULDC UR39, c[0x0][0x4a0] ;  /* 0x0001280000270ab9 */ /* 0x000fe20000000800 */
[----:B------:R-:W-:Y:S01]  /*b8f0*/  R2UR UR32, R6 ;  /* 0x00000000062072ca */ /* 0x000fe200000e0000 */
[----:B------:R-:W-:Y:S01]  /*b900*/  UMOV UR13, UR11 ;  /* 0x0000000b000d7c82 */ /* 0x000fe20008000000 */
[----:B------:R-:W-:Y:S01]  /*b910*/  @UP0 USHF.R.U32.HI UR21, URZ, UR38, UR19 ;  /* 0x000000263f150299 */ /* 0x000fe20008011613 */
[----:B------:R-:W-:Y:S01]  /*b920*/  R2UR UR18, R11 ;  /* 0x000000000b1272ca */ /* 0x000fe200000e0000 */
[----:B------:R-:W-:Y:S01]  /*b930*/  @UP0 USHF.R.U32.HI UR13, URZ, UR39, UR33 ;  /* 0x000000273f0d0299 */ /* 0x000fe20008011621 */
[----:B------:R-:W-:Y:S01]  /*b940*/  SEL R6, RZ, 0x1, P1 ;  /* 0x00000001ff067807 */ /* 0x000fe20000800000 */
[----:B------:R-:W-:-:S02]  /*b950*/  UIMAD UR10, UR17, UR10, UR26 ;  /* 0x0000000a110a72a4 */ /* 0x000fc4000f8e021a */
[----:B------:R-:W-:Y:S01]  /*b960*/  UIMAD UR36, UR17, UR20, UR26 ;  /* 0x00000014112472a4 */ /* 0x000fe2000f8e021a */
[----:B------:R-:W-:Y:S01]  /*b970*/  R2UR UR26, R13 ;  /* 0x000000000d1a72ca */ /* 0x000fe200000e0000 */
[----:B------:R-:W-:Y:S01]  /*b980*/  UIADD3 UR20, -UR21, URZ, URZ ;  /* 0x0000003f15147290 */ /* 0x000fe2000fffe13f */
[----:B------:R-:W-:Y:S01]  /*b990*/  LOP3.LUT R3, R3, R6, RZ, 0x3c, !PT ;  /* 0x0000000603037212 */ /* 0x000fe200078e3cff */
[----:B------:R-:W-:Y:S02]  /*b9a0*/  UIADD3 UR17, -UR13, URZ, URZ ;  /* 0x0000003f0d117290 */ /* 0x000fe4000fffe13f */
[----:B------:R-:W-:Y:S01]  /*b9b0*/  UIMAD UR19, UR10, UR30, UR28 ;  /* 0x0000001e0a1372a4 */ /* 0x000fe2000f8e021c */
[----:B------:R-:W-:Y:S01]  /*b9c0*/  R2UR UR10, R17 ;  /* 0x00000000110a72ca */ /* 0x000fe200000e0000 */
[----:B------:R-:W-:Y:S01]  /*b9d0*/  UIMAD UR20, UR12, UR20, UR9 ;  /* 0x000000140c1472a4 */ /* 0x000fe2000f8e0209 */
[----:B------:R-:W-:Y:S01]  /*b9e0*/  UMOV UR23, 0x10000000 ;  /* 0x1000000000177882 */ /* 0x000fe20000000000 */
[----:B------:R-:W-:Y:S01]  /*b9f0*/  UIMAD UR12, UR12, UR17, UR11 ;  /* 0x000000110c0c72a4 */ /* 0x000fe2000f8e020b */
[----:B------:R0:W-:Y:S01]  /*ba00*/  UTMALDG.2D [UR4], [UR14], desc[UR22] ;  /* 0x000016040e0075b4 */ /* 0x0001e20008009000 */
[----:B------:R-:W-:-:S02]  /*ba10*/  UIADD3 UR24, UR4, 0x2000, URZ ;  /* 0x0000200004187890 */ /* 0x000fc4000fffe03f */
[----:B------:R-:W-:Y:S02]  /*ba20*/  UIADD3 UR16, UR8, 0x1c000, URZ ;  /* 0x0001c00008107890 */ /* 0x000fe4000fffe03f */
[----:B------:R-:W-:Y:S02]  /*ba30*/  UIMAD UR20, UR20, UR31, UR29 ;  /* 0x0000001f141472a4 */ /* 0x000fe4000f8e021d */
[----:B------:R-:W-:Y:S02]  /*ba40*/  UIADD3 UR8, UR8, 0x1e000, URZ ;  /* 0x0001e00008087890 */ /* 0x000fe4000fffe03f */
[----:B------:R-:W-:Y:S02]  /*ba50*/  UIMAD UR11, UR36, UR30, UR28 ;  /* 0x0000001e240b72a4 */ /* 0x000fe4000f8e021c */
[----:B------:R-:W-:Y:S01]  /*ba60*/  UIMAD UR12, UR12, UR31, UR29 ;  /* 0x0000001f0c0c72a4 */ /* 0x000fe2000f8e021d */
[----:B------:R-:W-:Y:S01]  /*ba70*/  UMOV UR25, UR5 ;  /* 0x0000000500197c82 */ /* 0x000fe20008000000 */
[----:B------:R-:W-:Y:S01]  /*ba80*/  UMOV UR27, UR7 ;  /* 0x00000007001b7c82 */ /* 0x000fe20008000000 */
[----:B------:R-:W-:Y:S01]  /*ba90*/  UMOV UR17, UR5 ;  /* 0x0000000500117c82 */ /* 0x000fe20008000000 */
[----:B------:R1:W-:Y:S01]  /*baa0*/  UTMALDG.2D [UR24], [UR14], desc[UR22] ;  /* 0x000016180e0075b4 */ /* 0x0003e20008009000 */
[----:B------:R-:W-:Y:S01]  /*bab0*/  UMOV UR9, UR5 ;  /* 0x0000000500097c82 */ /* 0x000fe20008000000 */
[----:B0-----:R-:W-:-:S09]  /*bac0*/  UPRMT UR4, UR37, 0x5410, UR32 ;  /* 0x0000541025047896 */ /* 0x001fd20008000020 */
[----:B------:R1:W-:Y:S01]  /*bad0*/  UTMALDG.4D.IM2COL.MULTICAST [UR16], [UR34], UR4 ;  /* 0x00000010220073b4 */ /* 0x0003e20008058804 */
[----:B------:R1:W-:Y:S02]  /*bae0*/  UTMALDG.4D.IM2COL.MULTICAST [UR8], [UR34], UR4 ;  /* 0x00000008220073b4 */ /* 0x0003e40008058804 */
[----:B-1----:R-:W-:Y:S05]  /*baf0*/  @P3 BRA `(.L_x_283) ;  /* 0xfffffff8006c3947 */ /* 0x002fea000383ffff */
.L_x_279:
[----:B------:R-:W-:Y:S05]  /*bb00*/  BSYNC B0 ;  /* 0x0000000000007941 */ /* 0x000fea0003800000 */
.L_x_278:
[----:B------:R-:W-:Y:S01]  /*bb10*/  ISETP.GE.U32.AND P0, PT, R8, 0x7, PT ;  /* 0x000000070800780c */ /* 0x000fe20003f06070 */
[----:B-----5:R-:W-:-:S12]  /*bb20*/  IMAD.MOV.U32 R0, RZ, RZ, 0x1 ;  /* 0x00000001ff007424 */ /* 0x020fd800078e00ff */
[----:B------:R-:W-:Y:S05]  /*bb30*/  @!P0 BRA `(.L_x_284) ;  /* 0x00000000001c8947 */ /* 0x000fea0003800000 */
[----:B---3--:R-:W-:-:S04]  /*bb40*/  IMAD.WIDE.U32 R2, R8, 0x24924925, RZ ;  /* 0x2492492508027825 */ /* 0x008fc800078e00ff */
[----:B------:R-:W-:-:S05]  /*bb50*/  IMAD.IADD R2, R8, 0x1, -R3 ;  /* 0x0000000108027824 */ /* 0x000fca00078e0a03 */
[----:B------:R-:W-:-:S04]  /*bb60*/  LEA.HI R2, R2, R3, RZ, 0x1f ;  /* 0x0000000302027211 */ /* 0x000fc800078ff8ff */
[----:B------:R-:W-:-:S04]  /*bb70*/  SHF.R.U32.HI R2, RZ, 0x2, R2 ;  /* 0x00000002ff027819 */ /* 0x000fc80000011602 */
[----:B------:R-:W-:-:S04]  /*bb80*/  LOP3.LUT R2, R2, 0x1, RZ, 0xc0, !PT ;  /* 0x0000000102027812 */ /* 0x000fc800078ec0ff */
[----:B------:R-:W-:-:S04]  /*bb90*/  ISETP.NE.U32.AND P0, PT, R2, 0x1, PT ;  /* 0x000000010200780c */ /* 0x000fc80003f05070 */
[----:B------:R-:W-:-:S09]  /*bba0*/  SEL R0, RZ, 0x1, !P0 ;  /* 0x00000001ff007807 */ /* 0x000fd20004000000 */
.L_x_284:
[----:B------:R-:W-:Y:S05]  /*bbb0*/  WARPSYNC.ALL ;  /* 0x0000000000007948 */ /* 0x000fea0003800000 */
[----:B------:R-:W-:-:S13]  /*bbc0*/  ELECT P0, URZ, PT ;  /* 0x00000000003f782f */ /* 0x000fda0003800000 */
[----:B------:R-:W-:Y:S05]  /*bbd0*/  @!P0 EXIT ;  /* 0x000000000000894d */ /* 0x000fea0003800000 */
[----:B------:R-:W-:-:S04]  /*bbe0*/  LOP3.LUT R5, R5, 0x2, RZ, 0xfc, !PT ;  /* 0x0000000205057812 */ /* 0x000fc800078efcff */
[----:B------:R-:W-:-:S13]  /*bbf0*/  ISETP.NE.AND P0, PT, R5, 0x3, PT ;  /* 0x000000030500780c */ /* 0x000fda0003f05270 */
[----:B------:R-:W-:Y:S05]  /*bc00*/  @!P0 BRA `(.L_x_285) ;  /* 0x0000000000048947 */ /* 0x000fea0003800000 */
[----:B------:R-:W-:Y:S01]  /*bc10*/  BPT.TRAP 0x1 ;  /* 0x000000040000795c */ /* 0x000fe20000300000 */
.L_x_285:
[----:B------:R-:W0:Y:S01]  /*bc20*/  S2R R5, SR_CgaCtaId ;  /* 0x0000000000057919 */ /* 0x000e220000008800 */
[----:B---3--:R-:W-:Y:S01]  /*bc30*/  IMAD.WIDE.U32 R2, R8, 0x24924925, RZ ;  /* 0x2492492508027825 */ /* 0x008fe200078e00ff */
[----:B------:R-:W-:-:S03]  /*bc40*/  MOV R4, 0x400 ;  /* 0x0000040000047802 */ /* 0x000fc60000000f00 */
[----:B------:R-:W-:-:S05]  /*bc50*/  IMAD.IADD R2, R8, 0x1, -R3 ;  /* 0x0000000108027824 */ /* 0x000fca00078e0a03 */
[----:B------:R-:W-:-:S04]  /*bc60*/  LEA.HI R2, R2, R3, RZ, 0x1f ;  /* 0x0000000302027211 */ /* 0x000fc800078ff8ff */
[----:B------:R-:W-:-:S05]  /*bc70*/  SHF.R.U32.HI R3, RZ, 0x2, R2 ;  /* 0x00000002ff037819 */ /* 0x000fca0000011602 */
[----:B------:R-:W-:Y:S01]  /*bc80*/  IMAD R8, R3, -0x7, R8 ;  /* 0xfffffff903087824 */ /* 0x000fe200078e0208 */
[----:B0-----:R-:W-:Y:S02]  /*bc90*/  LEA R4, R5, R4, 0x18 ;  /* 0x0000000405047211 */ /* 0x001fe400078ec0ff */
[----:B------:R-:W-:-:S03]  /*bca0*/  SHF.L.U32 R5, R0, 0x1f, RZ ;  /* 0x0000001f00057819 */ /* 0x000fc600000006ff */
[----:B------:R-:W-:-:S04]  /*bcb0*/  VIADD R3, R4, 0x38038 ;  /* 0x0003803804037836 */ /* 0x000fc80000000000 */
[----:B------:R-:W-:-:S07]  /*bcc0*/  IMAD R2, R8, 0x8, R3 ;  /* 0x0000000808027824 */ /* 0x000fce00078e0203 */
.L_x_286:
[----:B0-----:R0:W1:Y:S02]  /*bcd0*/  SYNCS.PHASECHK.TRANS64.TRYWAIT P0, [R2+URZ], R5 ;  /* 0x00000005020075a7 */ /* 0x001064000800017f */
[----:B-1----:R-:W-:Y:S05]  /*bce0*/  @!P0 NANOSLEEP.SYNCS 0x989680 ;  /* 0x009896800000895d */ /* 0x002fea0003900000 */
[----:B------:R-:W1:Y:S02]  /*bcf0*/  @!P0 SYNCS.PHASECHK.TRANS64 P0, [R2+URZ], R5 ;  /* 0x00000005020085a7 */ /* 0x000e64000800007f */
[----:B-1----:R-:W-:Y:S05]  /*bd00*/  @!P0 BRA `(.L_x_286) ;  /* 0xfffffffc00f08947 */ /* 0x002fea000383ffff */
[----:B------:R-:W-:-:S05]  /*bd10*/  VIADD R8, R8, 0x1 ;  /* 0x0000000108087836 */ /* 0x000fca0000000000 */
[----:B------:R-:W-:-:S04]  /*bd20*/  ISETP.NE.AND P0, PT, R8, 0x7, PT ;  /* 0x000000070800780c */ /* 0x000fc80003f05270 */
[----:B0-----:R-:W-:Y:S02]  /*bd30*/  SEL R5, RZ, 0x1, P0 ;  /* 0x00000001ff057807 */ /* 0x001fe40000000000 */
[----:B------:R-:W-:Y:S02]  /*bd40*/  SEL R8, R8, RZ, P0 ;  /* 0x000000ff08087207 */ /* 0x000fe40000000000 */
[----:B------:R-:W-:-:S03]  /*bd50*/  LOP3.LUT R7, R0, R5, RZ, 0x3c, !PT ;  /* 0x0000000500077212 */ /* 0x000fc600078e3cff */
[----:B------:R-:W-:Y:S01]  /*bd60*/  IMAD R0, R8, 0x8, R3 ;  /* 0x0000000808007824 */ /* 0x000fe200078e0203 */
[----:B------:R-:W-:-:S07]  /*bd70*/  SHF.L.U32 R5, R7, 0x1f, RZ ;  /* 0x0000001f07057819 */ /* 0x000fce00000006ff */
.L_x_287:
        /* <DEDUP_REMOVED lines=11> */
.L_x_288:
        /* <DEDUP_REMOVED lines=11> */
.L_x_289:
        /* <DEDUP_REMOVED lines=11> */
.L_x_290:
        /* <DEDUP_REMOVED lines=11> */
.L_x_291:
        /* <DEDUP_REMOVED lines=11> */
.L_x_292:
[----:B0-----:R0:W1:Y:S02]  /*c0f0*/  SYNCS.PHASECHK.TRANS64.TRYWAIT P0, [R8+URZ], R3 ;  /* 0x00000003080075a7 */ /* 0x001064000800017f */
[----:B-1----:R-:W-:Y:S05]  /*c100*/  @!P0 NANOSLEEP.SYNCS 0x989680 ;  /* 0x009896800000895d */ /* 0x002fea0003900000 */
[----:B------:R-:W1:Y:S02]  /*c110*/  @!P0 SYNCS.PHASECHK.TRANS64 P0, [R8+URZ], R3 ;  /* 0x00000003080085a7 */ /* 0x000e64000800007f */
[----:B-1----:R-:W-:Y:S05]  /*c120*/  @P0 EXIT ;  /* 0x000000000000094d */ /* 0x002fea0003800000 */
[----:B------:R-:W-:Y:S05]  /*c130*/  BRA `(.L_x_292) ;  /* 0xfffffffc00ec7947 */ /* 0x000fea000383ffff */
.L_x_293:
[----:B------:R-:W-:-:S00]  /*c140*/  BRA `(.L_x_293) ;  /* 0xfffffffc00fc7947 */ /* 0x000fc0000383ffff */
[----:B------:R-:W-:-:S00]  /*c150*/  NOP ;  /* 0x0000000000007918 */ /* 0x000fc00000000000 */
        /* <DEDUP_REMOVED lines=10> */
.L_x_294:


//--------------------- .nv.shared._ZN7cutlass13device_kernelINS_4conv6kernel13ConvUniversalINS1_16ConvProblemShapeILNS1_8OperatorE2ELi2EEENS1_10collective14CollectiveConvINS1_46MainloopSm90TmaGmmaWarpSpecializedImplicitGemmILS5_2ELi7ELi2EN4cute5tupleIJNSA_1CILi2EEENSC_ILi1EEESE_EEENS1_36KernelImplicitTmaWarpSpecializedSm90ELi1EEENSB_IJNSC_ILi128EEENSB_IJSI_EEENSB_IJNSC_ILi64EEEEEEEEENS_6half_tESN_NSA_8TiledMMAINSA_8MMA_AtomIJNSA_4SM904GMMA26MMA_64x128x16_F32F16F16_SSILNSR_5MajorE1ELST_1ELNSR_7ScaleInE1ELSU_1EEEEEENSA_6LayoutINSB_IJSE_SE_SE_EEENSB_IJNSC_ILi0EEESZ_SZ_EEEEENSB_IJNSA_10UnderscoreES12_S12_EEEEENS7_6detail26Sm90ImplicitGemmTileTraitsINSA_13SM90_TMA_LOADENSA_14ComposedLayoutINSA_7SwizzleILi3ELi4ELi3EEENSA_18smem_ptr_flag_bitsILi16EEENSX_INSB_IJNSB_IJSK_SD_EEENSB_IJNSC_ILi8EEES1E_EEENSB_IJSE_NSC_ILi7EEEEEEEEENSB_IJNSB_IJSE_NSC_ILi4096EEEEEENSB_IJSK_NSC_ILi512EEEEEENSB_IJSZ_NSC_ILi8192EEEEEEEEEEEEEvEENS16_INSA_30SM90_TMA_LOAD_IM2COL_MULTICASTES1R_vEEEENS_8epilogue10collective6detail29Sm90TmaWarpSpecializedAdapterINS1X_15DefaultEpilogueISN_NSB_IJlNSB_IJSE_llEEESZ_EEES22_NS1W_6thread17LinearCombinationISN_Li1EffLNS23_9ScaleType4KindE0ELNS_15FloatRoundStyleE2ESN_EENS_4gemm15EpilogueDefaultEEEEEvvEEEEvNT_6ParamsE --------------------------
	.section	.nv.shared._ZN7cutlass13device_kernelINS_4conv6kernel13ConvUniversalINS1_16ConvProblemShapeILNS1_8OperatorE2ELi2EEENS1_10collective14CollectiveConvINS1_46MainloopSm90TmaGmmaWarpSpecializedImplicitGemmILS5_2ELi7ELi2EN4cute5tupleIJNSA_1CILi2EEENSC_ILi1EEESE_EEENS1_36KernelImplicitTmaWarpSpecializedSm90ELi1EEENSB_IJNSC_ILi128EEENSB_IJSI_EEENSB_IJNSC_ILi64EEEEEEEEENS_6half_tESN_NSA_8TiledMMAINSA_8MMA_AtomIJNSA_4SM904GMMA26MMA_64x128x16_F32F16F16_SSILNSR_5MajorE1ELST_1ELNSR_7ScaleInE1ELSU_1EEEEEENSA_6LayoutINSB_IJSE_SE_SE_EEENSB_IJNSC_ILi0EEESZ_SZ_EEEEENSB_IJNSA_10UnderscoreES12_S12_EEEEENS7_6detail26Sm90ImplicitGemmTileTraitsINSA_13SM90_TMA_LOADENSA_14ComposedLayoutINSA_7SwizzleILi3ELi4ELi3EEENSA_18smem_ptr_flag_bitsILi16EEENSX_INSB_IJNSB_IJSK_SD_EEENSB_IJNSC_ILi8EEES1E_EEENSB_IJSE_NSC_ILi7EEEEEEEEENSB_IJNSB_IJSE_NSC_ILi4096EEEEEENSB_IJSK_NSC_ILi512EEEEEENSB_IJSZ_NSC_ILi8192EEEEEEEEEEEEEvEENS16_INSA_30SM90_TMA_LOAD_IM2COL_MULTICASTES1R_vEEEENS_8epilogue10collective6detail29Sm90TmaWarpSpecializedAdapterINS1X_15DefaultEpilogueISN_NSB_IJlNSB_IJSE_llEEESZ_EEES22_NS1W_6thread17LinearCombinationISN_Li1EffLNS23_9ScaleType4KindE0ELNS_15FloatRoundStyleE2ESN_EENS_4gemm15EpilogueDefaultEEEEEvvEEEEvNT_6ParamsE,"aw",@nobits
	.sectionflags	@""
	.align	16
	.zero		1024


//--------------------- .nv.shared.reserved.0     --------------------------
	.section	.nv.shared.reserved.0,"aw",@nobits
	.weak		__nv_reservedSMEM_offset_0_alias
	.size		__nv_reservedSMEM_offset_0_alias, 0, 0
	.other		__nv_reservedSMEM_offset_0_alias,@"STO_CUDA_RESERVED_SHARED STV_DEFAULT"
__nv_reservedSMEM_offset_0_alias:
	.zero		0


//--------------------- .nv.global                --------------------------
	.section	.nv.global,"aw",@nobits
.nv.global:
	.type		_ZN39_INTERNAL_3ddaf466_4_k_cu_90ee0d59_38344cute1_E,@object
	.size		_ZN39_INTERNAL_3ddaf466_4_k_cu_90ee0d59_38344cute1_E,(_ZN39_INTERNAL_3ddaf466_4_k_cu_90ee0d59_38344cuda3std3__45__cpo6cbeginE - _ZN39_INTERNAL_3ddaf466_4_k_cu_90ee0d59_38344cute1_E)
_ZN39_INTERNAL_3ddaf466_4_k_cu_90ee0d59_38344cute1_E:
	.zero		1
	.type		_ZN39_INTERNAL_3ddaf466_4_k_cu_90ee0d59_38344cuda3std3__45__cpo6cbeginE,@object
	.size		_ZN39_INTERNAL_3ddaf466_4_k_cu_90ee0d59_38344cuda3std3__45__cpo6cbeginE,(_ZN39_INTERNAL_3ddaf466_4_k_cu_90ee0d59_38344cuda3std3__48in_placeE - _ZN39_INTERNAL_3ddaf466_4_k_cu_90ee0d59_38344cuda3std3__45__cpo6cbeginE)
_ZN39_INTERNAL_3ddaf466_4_k_cu_90ee0d59_38344cuda3std3__45__cpo6cbeginE:
	.zero		1
	.type		_ZN39_INTERNAL_3ddaf466_4_k_cu_90ee0d59_38344cuda3std3__48in_placeE,@object
	.size		_ZN39_INTERNAL_3ddaf466_4_k_cu_90ee0d59_38344cuda3std3__48in_placeE,(_ZN39_INTERNAL_3ddaf466_4_k_cu_90ee0d59_38344cuda3std6ranges3__45__cpo9iter_moveE - _ZN39_INTERNAL_3ddaf466_4_k_cu_90ee0d59_38344cuda3std3__48in_placeE)
_ZN39_INTERNAL_3ddaf466_4_k_cu_90ee0d59_38344cuda3std3__48in_placeE:
	.zero		1
	.type		_ZN39_INTERNAL_3ddaf466_4_k_cu_90ee0d59_38344cuda3std6ranges3__45__cpo9iter_moveE,@object
	.size		_ZN39_INTERNAL_3ddaf466_4_k_cu_90ee0d59_38344cuda3std6ranges3__45__cpo9iter_moveE,(_ZN39_INTERNAL_3ddaf466_4_k_cu_90ee0d59_38344cuda3std3__45__cpo5beginE - _ZN39_INTERNAL_3ddaf466_4_k_cu_90ee0d59_38344cuda3std6ranges3__45__cpo9iter_moveE)
_ZN39_INTERNAL_3ddaf466_4_k_cu_90ee0d59_38344cuda3std6ranges3__45__cpo9iter_moveE:
	.zero		1
	.type		_ZN39_INTERNAL_3ddaf466_4_k_cu_90ee0d59_38344cuda3std3__45__cpo5beginE,@object
	.size		_ZN39_INTERNAL_3ddaf466_4_k_cu_90ee0d59_38344cuda3std3__45__cpo5beginE,(_ZN39_INTERNAL_3ddaf466_4_k_cu_90ee0d59_38344cuda3std3__441_GLOBAL__N__3ddaf466_4_k_cu_90ee0d59_38346ignoreE - _ZN39_INTERNAL_3ddaf466_4_k_cu_90ee0d59_38344cuda3std3__45__cpo5beginE)
_ZN39_INTERNAL_3ddaf466_4_k_cu_90ee0d59_38344cuda3std3__45__cpo5beginE:
	.zero		1
	.type		_ZN39_INTERNAL_3ddaf466_4_k_cu_90ee0d59_38344cuda3std3__441_GLOBAL__N__3ddaf466_4_k_cu_90ee0d59_38346ignoreE,@object
	.size		_ZN39_INTERNAL_3ddaf466_4_k_cu_90ee0d59_38344cuda3std3__441_GLOBAL__N__3ddaf466_4_k_cu_90ee0d59_38346ignoreE,(_ZN39_INTERNAL_3ddaf466_4_k_cu_90ee0d59_38344cute7productE - _ZN39_INTERNAL_3ddaf466_4_k_cu_90ee0d59_38344cuda3std3__441_GLOBAL__N__3ddaf466_4_k_cu_90ee0d59_38346ignoreE)
_ZN39_INTERNAL_3ddaf466_4_k_cu_90ee0d59_38344cuda3std3__441_GLOBAL__N__3ddaf466_4_k_cu_90ee0d59_38346ignoreE:
	.zero		1
	.type		_ZN39_INTERNAL_3ddaf466_4_k_cu_90ee0d59_38344cute7productE,@object
	.size		_ZN39_INTERNAL_3ddaf466_4_k_cu_90ee0d59_38344cute7productE,(_ZN39_INTERNAL_3ddaf466_4_k_cu_90ee0d59_38344cuda3std3__45__cpo3endE - _ZN39_INTERNAL_3ddaf466_4_k_cu_90ee0d59_38344cute7productE)
_ZN39_INTERNAL_3ddaf466_4_k_cu_90ee0d59_38344cute7productE:
	.zero		1
	.type		_ZN39_INTERNAL_3ddaf466_4_k_cu_90ee0d59_38344cuda3std3__45__cpo3endE,@object
	.size		_ZN39_INTERNAL_3ddaf466_4_k_cu_90ee0d59_38344cuda3std3__45__cpo3endE,(_ZN39_INTERNAL_3ddaf466_4_k_cu_90ee0d59_38344cuda3std3__419piecewise_constructE - _ZN39_INTERNAL_3ddaf466_4_k_cu_90ee0d59_38344cuda3std3__45__cpo3endE)
_ZN39_INTERNAL_3ddaf466_4_k_cu_90ee0d59_38344cuda3std3__45__cpo3endE:
	.zero		1
	.type		_ZN39_INTERNAL_3ddaf466_4_k_cu_90ee0d59_38344cuda3std3__419piecewise_constructE,@object
	.size		_ZN39_INTERNAL_3ddaf466_4_k_cu_90ee0d59_38344cuda3std3__419piecewise_constructE,(_ZN39_INTERNAL_3ddaf466_4_k_cu_90ee0d59_38344cuda3std3__45__cpo4cendE - _ZN39_INTERNAL_3ddaf466_4_k_cu_90ee0d59_38344cuda3std3__419piecewise_constructE)
_ZN39_INTERNAL_3ddaf466_4_k_cu_90ee0d59_38344cuda3std3__419piecewise_constructE:
	.zero		1
	.type		_ZN39_INTERNAL_3ddaf466_4_k_cu_90ee0d59_38344cuda3std3__45__cpo4cendE,@object
	.size		_ZN39_INTERNAL_3ddaf466_4_k_cu_90ee0d59_38344cuda3std3__45__cpo4cendE,(_ZN39_INTERNAL_3ddaf466_4_k_cu_90ee0d59_38344cuda3std6ranges3__45__cpo4swapE - _ZN39_INTERNAL_3ddaf466_4_k_cu_90ee0d59_38344cuda3std3__45__cpo4cendE)
_ZN39_INTERNAL_3ddaf466_4_k_cu_90ee0d59_38344cuda3std3__45__cpo4cendE:
	.zero		1
	.type		_ZN39_INTERNAL_3ddaf466_4_k_cu_90ee0d59_38344cuda3std6ranges3__45__cpo4swapE,@object
	.size		_ZN39_INTERNAL_3ddaf466_4_k_cu_90ee0d59_38344cuda3std6ranges3__45__cpo4swapE,(.L_7 - _ZN39_INTERNAL_3ddaf466_4_k_cu_90ee0d59_38344cuda3std6ranges3__45__cpo4swapE)
_ZN39_INTERNAL_3ddaf466_4_k_cu_90ee0d59_38344cuda3std6ranges3__45__cpo4swapE:
	.zero		1
.L_7:


//--------------------- .nv.constant0._ZN7cutlass13device_kernelINS_4conv6kernel13ConvUniversalINS1_16ConvProblemShapeILNS1_8OperatorE2ELi2EEENS1_10collective14CollectiveConvINS1_46MainloopSm90TmaGmmaWarpSpecializedImplicitGemmILS5_2ELi7ELi2EN4cute5tupleIJNSA_1CILi2EEENSC_ILi1EEESE_EEENS1_36KernelImplicitTmaWarpSpecializedSm90ELi1EEENSB_IJNSC_ILi128EEENSB_IJSI_EEENSB_IJNSC_ILi64EEEEEEEEENS_6half_tESN_NSA_8TiledMMAINSA_8MMA_AtomIJNSA_4SM904GMMA26MMA_64x128x16_F32F16F16_SSILNSR_5MajorE1ELST_1ELNSR_7ScaleInE1ELSU_1EEEEEENSA_6LayoutINSB_IJSE_SE_SE_EEENSB_IJNSC_ILi0EEESZ_SZ_EEEEENSB_IJNSA_10UnderscoreES12_S12_EEEEENS7_6detail26Sm90ImplicitGemmTileTraitsINSA_13SM90_TMA_LOADENSA_14ComposedLayoutINSA_7SwizzleILi3ELi4ELi3EEENSA_18smem_ptr_flag_bitsILi16EEENSX_INSB_IJNSB_IJSK_SD_EEENSB_IJNSC_ILi8EEES1E_EEENSB_IJSE_NSC_ILi7EEEEEEEEENSB_IJNSB_IJSE_NSC_ILi4096EEEEEENSB_IJSK_NSC_ILi512EEEEEENSB_IJSZ_NSC_ILi8192EEEEEEEEEEEEEvEENS16_INSA_30SM90_TMA_LOAD_IM2COL_MULTICASTES1R_vEEEENS_8epilogue10collective6detail29Sm90TmaWarpSpecializedAdapterINS1X_15DefaultEpilogueISN_NSB_IJlNSB_IJSE_llEEESZ_EEES22_NS1W_6thread17LinearCombinationISN_Li1EffLNS23_9ScaleType4KindE0ELNS_15FloatRoundStyleE2ESN_EENS_4gemm15EpilogueDefaultEEEEEvvEEEEvNT_6ParamsE --------------------------
	.section	.nv.constant0._ZN7cutlass13device_kernelINS_4conv6kernel13ConvUniversalINS1_16ConvProblemShapeILNS1_8OperatorE2ELi2EEENS1_10collective14CollectiveConvINS1_46MainloopSm90TmaGmmaWarpSpecializedImplicitGemmILS5_2ELi7ELi2EN4cute5tupleIJNSA_1CILi2EEENSC_ILi1EEESE_EEENS1_36KernelImplicitTmaWarpSpecializedSm90ELi1EEENSB_IJNSC_ILi128EEENSB_IJSI_EEENSB_IJNSC_ILi64EEEEEEEEENS_6half_tESN_NSA_8TiledMMAINSA_8MMA_AtomIJNSA_4SM904GMMA26MMA_64x128x16_F32F16F16_SSILNSR_5MajorE1ELST_1ELNSR_7ScaleInE1ELSU_1EEEEEENSA_6LayoutINSB_IJSE_SE_SE_EEENSB_IJNSC_ILi0EEESZ_SZ_EEEEENSB_IJNSA_10UnderscoreES12_S12_EEEEENS7_6detail26Sm90ImplicitGemmTileTraitsINSA_13SM90_TMA_LOADENSA_14ComposedLayoutINSA_7SwizzleILi3ELi4ELi3EEENSA_18smem_ptr_flag_bitsILi16EEENSX_INSB_IJNSB_IJSK_SD_EEENSB_IJNSC_ILi8EEES1E_EEENSB_IJSE_NSC_ILi7EEEEEEEEENSB_IJNSB_IJSE_NSC_ILi4096EEEEEENSB_IJSK_NSC_ILi512EEEEEENSB_IJSZ_NSC_ILi8192EEEEEEEEEEEEEvEENS16_INSA_30SM90_TMA_LOAD_IM2COL_MULTICASTES1R_vEEEENS_8epilogue10collective6detail29Sm90TmaWarpSpecializedAdapterINS1X_15DefaultEpilogueISN_NSB_IJlNSB_IJSE_llEEESZ_EEES22_NS1W_6thread17LinearCombinationISN_Li1EffLNS23_9ScaleType4KindE0ELNS_15FloatRoundStyleE2ESN_EENS_4gemm15EpilogueDefaultEEEEEvvEEEEvNT_6ParamsE,"a",@progbits
	.sectionflags	@""
	.align	4
.nv.constant0._ZN7cutlass13device_kernelINS_4conv6kernel13ConvUniversalINS1_16ConvProblemShapeILNS1_8OperatorE2ELi2EEENS1_10collective14CollectiveConvINS1_46MainloopSm90TmaGmmaWarpSpecializedImplicitGemmILS5_2ELi7ELi2EN4cute5tupleIJNSA_1CILi2EEENSC_ILi1EEESE_EEENS1_36KernelImplicitTmaWarpSpecializedSm90ELi1EEENSB_IJNSC_ILi128EEENSB_IJSI_EEENSB_IJNSC_ILi64EEEEEEEEENS_6half_tESN_NSA_8TiledMMAINSA_8MMA_AtomIJNSA_4SM904GMMA26MMA_64x128x16_F32F16F16_SSILNSR_5MajorE1ELST_1ELNSR_7ScaleInE1ELSU_1EEEEEENSA_6LayoutINSB_IJSE_SE_SE_EEENSB_IJNSC_ILi0EEESZ_SZ_EEEEENSB_IJNSA_10UnderscoreES12_S12_EEEEENS7_6detail26Sm90ImplicitGemmTileTraitsINSA_13SM90_TMA_LOADENSA_14ComposedLayoutINSA_7SwizzleILi3ELi4ELi3EEENSA_18smem_ptr_flag_bitsILi16EEENSX_INSB_IJNSB_IJSK_SD_EEENSB_IJNSC_ILi8EEES1E_EEENSB_IJSE_NSC_ILi7EEEEEEEEENSB_IJNSB_IJSE_NSC_ILi4096EEEEEENSB_IJSK_NSC_ILi512EEEEEENSB_IJSZ_NSC_ILi8192EEEEEEEEEEEEEvEENS16_INSA_30SM90_TMA_LOAD_IM2COL_MULTICASTES1R_vEEEENS_8epilogue10collective6detail29Sm90TmaWarpSpecializedAdapterINS1X_15DefaultEpilogueISN_NSB_IJlNSB_IJSE_llEEESZ_EEES22_NS1W_6thread17LinearCombinationISN_Li1EffLNS23_9ScaleType4KindE0ELNS_15FloatRoundStyleE2ESN_EENS_4gemm15EpilogueDefaultEEEEEvvEEEEvNT_6ParamsE:
	.zero		1536


//--------------------- SYMBOLS --------------------------

	.type		.nv.reservedSmem.offset0,@object
	.size		.nv.reservedSmem.offset0,0x4
